# CuTe-DSL kernel — source=cudnn_frontend_dsl family=gemm_swiglu
# config = {"ab_dtype": "Float16", "c_dtype": "BFloat16", "mma_mn": [64, 256], "cluster_mn": [2, 1]}


// ===== COMPILED SASS (sm_100a) =====

	.target	sm_100a

	.elftype	@"ET_EXEC"


//--------------------- .note.nv.tkinfo           --------------------------
	.section	.note.nv.tkinfo,"",@"SHT_NOTE"
	.sectionflags	@"SHF_NOTE_NV_TKINFO"
	.tkinfo
        /*0018*/ 	.word	0x00000081
        /*0030*/ 	.string	""
        /*0030*/ 	.string	"ptxas"
        /*0030*/ 	.string	"Cuda compilation tools, release 12.9, V12.9.83"
        /*0030*/ 	.string	"Build system must define TOOLS_VERSION_EXTENDED"
        /*0030*/ 	.string	"-O 3 -arch sm_100a "



//--------------------- .note.nv.cuver            --------------------------
	.section	.note.nv.cuver,"",@"SHT_NOTE"
	.sectionflags	@"SHF_NOTE_NV_CUVER"
        /*0018*/ 	.short	0x0001
        /*001a*/ 	.short	0x0064
        /*001c*/ 	.short	0x0001
        /*001e*/ 	.short	0x0000
        /*0020*/ 	.short	0x0001
        /*0022*/ 	.short	0x0000


//--------------------- .nv.info                  --------------------------
	.section	.nv.info,"",@"SHT_CUDA_INFO"
	.align	4


	//----- nvinfo : EIATTR_REGCOUNT
	.align		4
        /*0000*/ 	.byte	0x04, 0x2f
        /*0002*/ 	.short	(.L_4 - .L_3)
	.align		4
.L_3:
        /*0004*/ 	.word	index@(kernel_cutlass_kernel_cudnngemm_swigludense_gemm_persistent_swigluPersistentDenseGemmKernel_object_at__TiledMMA_ThrLayoutVMNK11110000_PermutationMNK____MMAAtom_ThrID10_ShapeMNK6425616_TVL_0)
        /*0008*/ 	.word	0x00000067


	//----- nvinfo : EIATTR_FRAME_SIZE
	.align		4
.L_4:
        /*000c*/ 	.byte	0x04, 0x11
        /*000e*/ 	.short	(.L_6 - .L_5)
	.align		4
.L_5:
        /*0010*/ 	.word	index@($__internal_2_$__cuda_sm10x_tcgen05_guardrail_trap_unallocated_columns_being_dealloced)
        /*0014*/ 	.word	0x00000000


	//----- nvinfo : EIATTR_FRAME_SIZE
	.align		4
.L_6:
        /*0018*/ 	.byte	0x04, 0x11
        /*001a*/ 	.short	(.L_8 - .L_7)
	.align		4
.L_7:
        /*001c*/ 	.word	index@($__internal_1_$__cuda_sm10x_tcgen05_guardrail_trap_phase_invalid_during_alloc)
        /*0020*/ 	.word	0x00000000


	//----- nvinfo : EIATTR_FRAME_SIZE
	.align		4
.L_8:
        /*0024*/ 	.byte	0x04, 0x11
        /*0026*/ 	.short	(.L_10 - .L_9)
	.align		4
.L_9:
        /*0028*/ 	.word	index@($__internal_0_$__cuda_sm10x_tcgen05_guardrail_trap_col_being_dealloced_not_returned_by_alloc)
        /*002c*/ 	.word	0x00000000


	//----- nvinfo : EIATTR_FRAME_SIZE
	.align		4
.L_10:
        /*0030*/ 	.byte	0x04, 0x11
        /*0032*/ 	.short	(.L_12 - .L_11)
	.align		4
.L_11:
        /*0034*/ 	.word	index@(kernel_cutlass_kernel_cudnngemm_swigludense_gemm_persistent_swigluPersistentDenseGemmKernel_object_at__TiledMMA_ThrLayoutVMNK11110000_PermutationMNK____MMAAtom_ThrID10_ShapeMNK6425616_TVL_0)
        /*0038*/ 	.word	0x00000000


	//----- nvinfo : EIATTR_MIN_STACK_SIZE
	.align		4
.L_12:
        /*003c*/ 	.byte	0x04, 0x12
        /*003e*/ 	.short	(.L_14 - .L_13)
	.align		4
.L_13:
        /*0040*/ 	.word	index@(kernel_cutlass_kernel_cudnngemm_swigludense_gemm_persistent_swigluPersistentDenseGemmKernel_object_at__TiledMMA_ThrLayoutVMNK11110000_PermutationMNK____MMAAtom_ThrID10_ShapeMNK6425616_TVL_0)
        /*0044*/ 	.word	0x00000000
.L_14:


//--------------------- .nv.info.kernel_cutlass_kernel_cudnngemm_swigludense_gemm_persistent_swigluPersistentDenseGemmKernel_object_at__TiledMMA_ThrLayoutVMNK11110000_PermutationMNK____MMAAtom_ThrID10_ShapeMNK6425616_TVL_0 --------------------------
	.section	.nv.info.kernel_cutlass_kernel_cudnngemm_swigludense_gemm_persistent_swigluPersistentDenseGemmKernel_object_at__TiledMMA_ThrLayoutVMNK11110000_PermutationMNK____MMAAtom_ThrID10_ShapeMNK6425616_TVL_0,"",@"SHT_CUDA_INFO"
	.sectionflags	@""
	.align	4


	//----- nvinfo : EIATTR_CUDA_API_VERSION
	.align		4
        /*0000*/ 	.byte	0x04, 0x37
        /*0002*/ 	.short	(.L_16 - .L_15)
.L_15:
        /*0004*/ 	.word	0x00000081


	//----- nvinfo : EIATTR_KPARAM_INFO
	.align		4
.L_16:
        /*0008*/ 	.byte	0x04, 0x17
        /*000a*/ 	.short	(.L_18 - .L_17)
.L_17:
        /*000c*/ 	.word	0x00000000
        /*0010*/ 	.short	0x0008
        /*0012*/ 	.short	0x0264
        /*0014*/ 	.byte	0x00, 0xf0, 0x11, 0x00


	//----- nvinfo : EIATTR_KPARAM_INFO
	.align		4
.L_18:
        /*0018*/ 	.byte	0x04, 0x17
        /*001a*/ 	.short	(.L_20 - .L_19)
.L_19:
        /*001c*/ 	.word	0x00000000
        /*0020*/ 	.short	0x0007
        /*0022*/ 	.short	0x0258
        /*0024*/ 	.byte	0x00, 0xf0, 0x31, 0x00


	//----- nvinfo : EIATTR_KPARAM_INFO
	.align		4
.L_20:
        /*0028*/ 	.byte	0x04, 0x17
        /*002a*/ 	.short	(.L_22 - .L_21)
.L_21:
        /*002c*/ 	.word	0x00000000
        /*0030*/ 	.short	0x0006
        /*0032*/ 	.short	0x024c
        /*0034*/ 	.byte	0x00, 0xf0, 0x31, 0x00


	//----- nvinfo : EIATTR_KPARAM_INFO
	.align		4
.L_22:
        /*0038*/ 	.byte	0x04, 0x17
        /*003a*/ 	.short	(.L_24 - .L_23)
.L_23:
        /*003c*/ 	.word	0x00000000
        /*0040*/ 	.short	0x0005
        /*0042*/ 	.short	0x0240
        /*0044*/ 	.byte	0x00, 0xf0, 0x31, 0x00


	//----- nvinfo : EIATTR_KPARAM_INFO
	.align		4
.L_24:
        /*0048*/ 	.byte	0x04, 0x17
        /*004a*/ 	.short	(.L_26 - .L_25)
.L_25:
        /*004c*/ 	.word	0x00000000
        /*0050*/ 	.short	0x0004
        /*0052*/ 	.short	0x01c0
        /*0054*/ 	.byte	0x00, 0xf0, 0x01, 0x02


	//----- nvinfo : EIATTR_KPARAM_INFO
	.align		4
.L_26:
        /*0058*/ 	.byte	0x04, 0x17
        /*005a*/ 	.short	(.L_28 - .L_27)
.L_27:
        /*005c*/ 	.word	0x00000000
        /*0060*/ 	.short	0x0003
        /*0062*/ 	.short	0x0140
        /*0064*/ 	.byte	0x00, 0xf0, 0x01, 0x02


	//----- nvinfo : EIATTR_KPARAM_INFO
	.align		4
.L_28:
        /*0068*/ 	.byte	0x04, 0x17
        /*006a*/ 	.short	(.L_30 - .L_29)
.L_29:
        /*006c*/ 	.word	0x00000000
        /*0070*/ 	.short	0x0002
        /*0072*/ 	.short	0x00c0
        /*0074*/ 	.byte	0x00, 0xf0, 0x01, 0x02


	//----- nvinfo : EIATTR_KPARAM_INFO
	.align		4
.L_30:
        /*0078*/ 	.byte	0x04, 0x17
        /*007a*/ 	.short	(.L_32 - .L_31)
.L_31:
        /*007c*/ 	.word	0x00000000
        /*0080*/ 	.short	0x0001
        /*0082*/ 	.short	0x0040
        /*0084*/ 	.byte	0x00, 0xf0, 0x01, 0x02


	//----- nvinfo : EIATTR_KPARAM_INFO
	.align		4
.L_32:
        /*0088*/ 	.byte	0x04, 0x17
        /*008a*/ 	.short	(.L_34 - .L_33)
.L_33:
        /*008c*/ 	.word	0x00000000
        /*0090*/ 	.short	0x0000
        /*0092*/ 	.short	0x0000
        /*0094*/ 	.byte	0x00, 0xf0, 0x0d, 0x00


	//----- nvinfo : EIATTR_AT_ENTRY_FRAGMENTS
	.align		4
.L_34:
        /*0098*/ 	.byte	0x04, 0x4f
        /*009a*/ 	.short	(.L_36 - .L_35)


	//   ....[0]....
.L_35:
        /*009c*/ 	.word	0x00000004


	//----- nvinfo : EIATTR_RESERVED_SMEM_USED
	.align		4
.L_36:
        /*00a0*/ 	.byte	0x01, 0x41
	.zero		2


	//----- nvinfo : EIATTR_SPARSE_MMA_MASK
	.align		4
        /*00a4*/ 	.byte	0x03, 0x50
        /*00a6*/ 	.short	0x0000


	//----- nvinfo : EIATTR_TCGEN05_1CTA_USED
	.align		4
        /*00a8*/ 	.byte	0x01, 0x51
	.zero		2


	//----- nvinfo : EIATTR_MAXREG_COUNT
	.align		4
        /*00ac*/ 	.byte	0x03, 0x1b
        /*00ae*/ 	.short	0x00ff


	//----- nvinfo : EIATTR_NUM_BARRIERS
	.align		4
        /*00b0*/ 	.byte	0x02, 0x4c
        /*00b2*/ 	.byte	0x03
	.zero		1


	//----- nvinfo : EIATTR_INT_WARP_WIDE_INSTR_OFFSETS
	.align		4
        /*00b4*/ 	.byte	0x04, 0x31
        /*00b6*/ 	.short	(.L_38 - .L_37)


	//   ....[0]....
.L_37:
        /*00b8*/ 	.word	0x00003f00


	//   ....[1]....
        /*00bc*/ 	.word	0x00003f40


	//----- nvinfo : EIATTR_COOP_GROUP_MASK_REGIDS
	.align		4
.L_38:
        /*00c0*/ 	.byte	0x04, 0x29
        /*00c2*/ 	.short	(.L_40 - .L_39)


	//   ....[0]....
.L_39:
        /*00c4*/ 	.word	0xffffffff


	//   ....[1]....
        /*00c8*/ 	.word	0xffffffff


	//   ....[2]....
        /*00cc*/ 	.word	0xffffffff


	//   ....[3]....
        /*00d0*/ 	.word	0xffffffff


	//   ....[4]....
        /*00d4*/ 	.word	0xffffffff


	//   ....[5]....
        /*00d8*/ 	.word	0xffffffff


	//   ....[6]....
        /*00dc*/ 	.word	0xffffffff


	//----- nvinfo : EIATTR_COOP_GROUP_INSTR_OFFSETS
	.align		4
.L_40:
        /*00e0*/ 	.byte	0x04, 0x28
        /*00e2*/ 	.short	(.L_42 - .L_41)


	//   ....[0]....
.L_41:
        /*00e4*/ 	.word	0x000003b0


	//   ....[1]....
        /*00e8*/ 	.word	0x00000560


	//   ....[2]....
        /*00ec*/ 	.word	0x00000600


	//   ....[3]....
        /*00f0*/ 	.word	0x00001850


	//   ....[4]....
        /*00f4*/ 	.word	0x00001b10


	//   ....[5]....
        /*00f8*/ 	.word	0x00003d90


	//   ....[6]....
        /*00fc*/ 	.word	0x00003ff0


	//----- nvinfo : EIATTR_VRC_CTA_INIT_COUNT
	.align		4
.L_42:
        /*0100*/ 	.byte	0x02, 0x4a
        /*0102*/ 	.byte	0x80
	.zero		1


	//----- nvinfo : EIATTR_MBARRIER_INSTR_OFFSETS
	.align		4
        /*0104*/ 	.byte	0x04, 0x39
        /*0106*/ 	.short	(.L_44 - .L_43)


	//   ....[0]....
.L_43:
        /*0108*/ 	.word	0x000002e0
        /*010c*/ 	.word	0x000000ff
        /*0110*/ 	.word	0x00000000
        /*0114*/ 	.short	0x0100
        /*0116*/ 	.byte	0x06
	.zero		1


	//   ....[1]....
        /*0118*/ 	.word	0x000002f0
        /*011c*/ 	.word	0x000000ff
        /*0120*/ 	.word	0x00000008
        /*0124*/ 	.short	0x0100
        /*0126*/ 	.byte	0x06
	.zero		1


	//   ....[2]....
        /*0128*/ 	.word	0x00000300
        /*012c*/ 	.word	0x000000ff
        /*0130*/ 	.word	0x00000010
        /*0134*/ 	.short	0x0100
        /*0136*/ 	.byte	0x06
	.zero		1


	//   ....[3]....
        /*0138*/ 	.word	0x00000310
        /*013c*/ 	.word	0x000000ff
        /*0140*/ 	.word	0x00000018
        /*0144*/ 	.short	0x0100
        /*0146*/ 	.byte	0x06
	.zero		1


	//   ....[4]....
        /*0148*/ 	.word	0x00000320
        /*014c*/ 	.word	0x000000ff
        /*0150*/ 	.word	0x00000020
        /*0154*/ 	.short	0x0100
        /*0156*/ 	.byte	0x06
	.zero		1


	//   ....[5]....
        /*0158*/ 	.word	0x00000330
        /*015c*/ 	.word	0x000000ff
        /*0160*/ 	.word	0x00000028
        /*0164*/ 	.short	0x0100
        /*0166*/ 	.byte	0x06
	.zero		1


	//   ....[6]....
        /*0168*/ 	.word	0x00000340
        /*016c*/ 	.word	0x000000ff
        /*0170*/ 	.word	0x00000030
        /*0174*/ 	.short	0x0100
        /*0176*/ 	.byte	0x06
	.zero		1


	//   ....[7]....
        /*0178*/ 	.word	0x00000350
        /*017c*/ 	.word	0x000000ff
        /*0180*/ 	.word	0x00000038
        /*0184*/ 	.short	0x0100
        /*0186*/ 	.byte	0x06
	.zero		1


	//   ....[8]....
        /*0188*/ 	.word	0x000004d0
        /*018c*/ 	.word	0x000000ff
        /*0190*/ 	.word	0x00000040
        /*0194*/ 	.short	0x0100
        /*0196*/ 	.byte	0x07
	.zero		1


	//   ....[9]....
        /*0198*/ 	.word	0x000004e0
        /*019c*/ 	.word	0x000000ff
        /*01a0*/ 	.word	0x00000048
        /*01a4*/ 	.short	0x0100
        /*01a6*/ 	.byte	0x07
	.zero		1


	//   ....[10]....
        /*01a8*/ 	.word	0x000004f0
        /*01ac*/ 	.word	0x000000ff
        /*01b0*/ 	.word	0x00000050
        /*01b4*/ 	.short	0x0100
        /*01b6*/ 	.byte	0x07
	.zero		1


	//   ....[11]....
        /*01b8*/ 	.word	0x00000500
        /*01bc*/ 	.word	0x000000ff
        /*01c0*/ 	.word	0x00000058
        /*01c4*/ 	.short	0x0100
        /*01c6*/ 	.byte	0x07
	.zero		1


	//   ....[12]....
        /*01c8*/ 	.word	0x00000a30
        /*01cc*/ 	.word	0x000000ff
        /*01d0*/ 	.word	0x00000020
        /*01d4*/ 	.short	0x010a
        /*01d6*/ 	.byte	0x05
	.zero		1


	//   ....[13]....
        /*01d8*/ 	.word	0x00000b60
        /*01dc*/ 	.word	0x000000ff
        /*01e0*/ 	.word	0x00000020
        /*01e4*/ 	.short	0x010a
        /*01e6*/ 	.byte	0x09
	.zero		1


	//   ....[14]....
        /*01e8*/ 	.word	0x00000c90
        /*01ec*/ 	.word	0x000000ff
        /*01f0*/ 	.word	0x00000020
        /*01f4*/ 	.short	0x010a
        /*01f6*/ 	.byte	0x1e
	.zero		1


	//   ....[15]....
        /*01f8*/ 	.word	0x00000f90
        /*01fc*/ 	.word	0x000000ff
        /*0200*/ 	.word	0x00000020
        /*0204*/ 	.short	0x010a
        /*0206*/ 	.byte	0x05
	.zero		1


	//   ....[16]....
        /*0208*/ 	.word	0x00001320
        /*020c*/ 	.word	0x000000ff
        /*0210*/ 	.word	0x00000000
        /*0214*/ 	.short	0x010a
        /*0216*/ 	.byte	0x06
	.zero		1


	//   ....[17]....
        /*0218*/ 	.word	0x00001340
        /*021c*/ 	.word	0x000000ff
        /*0220*/ 	.word	0x00000050
        /*0224*/ 	.short	0x010a
        /*0226*/ 	.byte	0x07
	.zero		1


	//   ....[18]....
        /*0228*/ 	.word	0x000014d0
        /*022c*/ 	.word	0x000000ff
        /*0230*/ 	.word	0x00000000
        /*0234*/ 	.short	0x010a
        /*0236*/ 	.byte	0x05
	.zero		1


	//   ....[19]....
        /*0238*/ 	.word	0x00001650
        /*023c*/ 	.word	0x000000ff
        /*0240*/ 	.word	0x00000000
        /*0244*/ 	.short	0x010a
        /*0246*/ 	.byte	0x06
	.zero		1


	//   ....[20]....
        /*0248*/ 	.word	0x000017e0
        /*024c*/ 	.word	0x00000000
        /*0250*/ 	.word	0x00000050
        /*0254*/ 	.short	0x010a
        /*0256*/ 	.byte	0xff
	.zero		1


	//   ....[21]....
        /*0258*/ 	.word	0x00002130
        /*025c*/ 	.word	0x00000000
        /*0260*/ 	.word	0x00000040
        /*0264*/ 	.short	0x010a
        /*0266*/ 	.byte	0xff
	.zero		1


	//   ....[22]....
        /*0268*/ 	.word	0x00003b00
        /*026c*/ 	.word	0x00000000
        /*0270*/ 	.word	0x00000050
        /*0274*/ 	.short	0x0101
        /*0276*/ 	.byte	0xff
	.zero		1


	//   ....[23]....
        /*0278*/ 	.word	0x00004050
        /*027c*/ 	.word	0x00000000
        /*0280*/ 	.word	0x00000020
        /*0284*/ 	.short	0x010a
        /*0286*/ 	.byte	0xff
	.zero		1


	//   ....[24]....
        /*0288*/ 	.word	0x000040d0
        /*028c*/ 	.word	0x00000000
        /*0290*/ 	.word	0x00000020
        /*0294*/ 	.short	0x010a
        /*0296*/ 	.byte	0xff
	.zero		1


	//   ....[25]....
        /*0298*/ 	.word	0x00004140
        /*029c*/ 	.word	0x00000000
        /*02a0*/ 	.word	0x00000050
        /*02a4*/ 	.short	0x010a
        /*02a6*/ 	.byte	0xff
	.zero		1


	//   ....[26]....
        /*02a8*/ 	.word	0x000041c0
        /*02ac*/ 	.word	0x00000000
        /*02b0*/ 	.word	0x00000000
        /*02b4*/ 	.short	0x010a
        /*02b6*/ 	.byte	0xff
	.zero		1


	//   ....[27]....
        /*02b8*/ 	.word	0x00004220
        /*02bc*/ 	.word	0x00000000
        /*02c0*/ 	.word	0x00000050
        /*02c4*/ 	.short	0x010a
        /*02c6*/ 	.byte	0xff
	.zero		1


	//   ....[28]....
        /*02c8*/ 	.word	0x00004280
        /*02cc*/ 	.word	0x00000000
        /*02d0*/ 	.word	0x00000040
        /*02d4*/ 	.short	0x010a
        /*02d6*/ 	.byte	0xff
	.zero		1


	//----- nvinfo : EIATTR_NUM_MBARRIERS
	.align		4
.L_44:
        /*02d8*/ 	.byte	0x03, 0x38
        /*02da*/ 	.short	0x000c


	//----- nvinfo : EIATTR_EXIT_INSTR_OFFSETS
	.align		4
        /*02dc*/ 	.byte	0x04, 0x1c
        /*02de*/ 	.short	(.L_46 - .L_45)


	//   ....[0]....
.L_45:
        /*02e0*/ 	.word	0x00001810


	//   ....[1]....
        /*02e4*/ 	.word	0x00004010


	//----- nvinfo : EIATTR_REQNTID
	.align		4
.L_46:
        /*02e8*/ 	.byte	0x04, 0x10
        /*02ea*/ 	.short	(.L_48 - .L_47)
.L_47:
        /*02ec*/ 	.word	0x000000c0
        /*02f0*/ 	.word	0x00000001
        /*02f4*/ 	.word	0x00000001


	//----- nvinfo : EIATTR_CRS_STACK_SIZE
	.align		4
.L_48:
        /*02f8*/ 	.byte	0x04, 0x1e
        /*02fa*/ 	.short	(.L_50 - .L_49)
.L_49:
        /*02fc*/ 	.word	0x00000000


	//----- nvinfo : EIATTR_CBANK_PARAM_SIZE
	.align		4
.L_50:
        /*0300*/ 	.byte	0x03, 0x19
        /*0302*/ 	.short	0x0268


	//----- nvinfo : EIATTR_PARAM_CBANK
	.align		4
        /*0304*/ 	.byte	0x04, 0x0a
        /*0306*/ 	.short	(.L_52 - .L_51)
	.align		4
.L_51:
        /*0308*/ 	.word	index@(.nv.constant0.kernel_cutlass_kernel_cudnngemm_swigludense_gemm_persistent_swigluPersistentDenseGemmKernel_object_at__TiledMMA_ThrLayoutVMNK11110000_PermutationMNK____MMAAtom_ThrID10_ShapeMNK6425616_TVL_0)
        /*030c*/ 	.short	0x0380
        /*030e*/ 	.short	0x0268


	//----- nvinfo : EIATTR_SW_WAR
	.align		4
.L_52:
        /*0310*/ 	.byte	0x04, 0x36
        /*0312*/ 	.short	(.L_54 - .L_53)
.L_53:
        /*0314*/ 	.word	0x00000008
.L_54:


//--------------------- .nv.compat                --------------------------
	.section	.nv.compat,"",@"SHT_CUDA_COMPAT_INFO"
	.align	4
        /*0000*/ 	.byte	0x02, 0x02, 0x02, 0x00, 0x02, 0x05, 0x05, 0x00, 0x02, 0x03, 0x01, 0x00, 0x02, 0x06, 0x01, 0x00


//--------------------- .nv.callgraph             --------------------------
	.section	.nv.callgraph,"",@"SHT_CUDA_CALLGRAPH"
	.align	4
	.sectionentsize	8
	.align		4
        /*0000*/ 	.word	0x00000000
	.align		4
        /*0004*/ 	.word	0xffffffff
	.align		4
        /*0008*/ 	.word	0x00000000
	.align		4
        /*000c*/ 	.word	0xfffffffe
	.align		4
        /*0010*/ 	.word	0x00000000
	.align		4
        /*0014*/ 	.word	0xfffffffd
	.align		4
        /*0018*/ 	.word	0x00000000
	.align		4
        /*001c*/ 	.word	0xfffffffc


//--------------------- .text.kernel_cutlass_kernel_cudnngemm_swigludense_gemm_persistent_swigluPersistentDenseGemmKernel_object_at__TiledMMA_ThrLayoutVMNK11110000_PermutationMNK____MMAAtom_ThrID10_ShapeMNK6425616_TVL_0 --------------------------
	.section	.text.kernel_cutlass_kernel_cudnngemm_swigludense_gemm_persistent_swigluPersistentDenseGemmKernel_object_at__TiledMMA_ThrLayoutVMNK11110000_PermutationMNK____MMAAtom_ThrID10_ShapeMNK6425616_TVL_0,"ax",@progbits
	.align	128
        .global         kernel_cutlass_kernel_cudnngemm_swigludense_gemm_persistent_swigluPersistentDenseGemmKernel_object_at__TiledMMA_ThrLayoutVMNK11110000_PermutationMNK____MMAAtom_ThrID10_ShapeMNK6425616_TVL_0
        .type           kernel_cutlass_kernel_cudnngemm_swigludense_gemm_persistent_swigluPersistentDenseGemmKernel_object_at__TiledMMA_ThrLayoutVMNK11110000_PermutationMNK____MMAAtom_ThrID10_ShapeMNK6425616_TVL_0,@function
        .size           kernel_cutlass_kernel_cudnngemm_swigludense_gemm_persistent_swigluPersistentDenseGemmKernel_object_at__TiledMMA_ThrLayoutVMNK11110000_PermutationMNK____MMAAtom_ThrID10_ShapeMNK6425616_TVL_0,(.L_x_57 - kernel_cutlass_kernel_cudnngemm_swigludense_gemm_persistent_swigluPersistentDenseGemmKernel_object_at__TiledMMA_ThrLayoutVMNK11110000_PermutationMNK____MMAAtom_ThrID10_ShapeMNK6425616_TVL_0)
        .other          kernel_cutlass_kernel_cudnngemm_swigludense_gemm_persistent_swigluPersistentDenseGemmKernel_object_at__TiledMMA_ThrLayoutVMNK11110000_PermutationMNK____MMAAtom_ThrID10_ShapeMNK6425616_TVL_0,@"STO_CUDA_ENTRY STV_DEFAULT"
kernel_cutlass_kernel_cudnngemm_swigludense_gemm_persistent_swigluPersistentDenseGemmKernel_object_at__TiledMMA_ThrLayoutVMNK11110000_PermutationMNK____MMAAtom_ThrID10_ShapeMNK6425616_TVL_0:
.text.kernel_cutlass_kernel_cudnngemm_swigludense_gemm_persistent_swigluPersistentDenseGemmKernel_object_at__TiledMMA_ThrLayoutVMNK11110000_PermutationMNK____MMAAtom_ThrID10_ShapeMNK6425616_TVL_0:
[----:B------:R-:W1:Y:S01]  /*0000*/  LDC R1, c[0x0][0x37c] ;  /* 0x0000df00ff017b82 */ /* 0x000e620000000800 */
[----:B------:R-:W2:Y:S07]  /*0010*/  S2R R5, SR_TID.X ;  /* 0x0000000000057919 */ /* 0x000eae0000002100 */
[----:B------:R-:W3:Y:S01]  /*0020*/  S2UR UR4, SR_CgaCtaId ;  /* 0x00000000000479c3 */ /* 0x000ee20000008800 */
[----:B------:R-:W4:Y:S01]  /*0030*/  LDCU.U8 UR6, c[0x0][0x382] ;  /* 0x00007040ff0677ac */ /* 0x000f220008000000 */
[----:B------:R-:W5:Y:S01]  /*0040*/  LDCU.U8 UR5, c[0x0][0x381] ;  /* 0x00007020ff0577ac */ /* 0x000f620008000000 */
[----:B------:R-:W2:Y:S01]  /*0050*/  LDCU UR7, c[0x0][0x36c] ;  /* 0x00006d80ff0777ac */ /* 0x000ea20008000800 */
[----:B------:R-:W-:Y:S01]  /*0060*/  UMOV UR21, 0x1 ;  /* 0x0000000100157882 */ /* 0x000fe20000000000 */
[----:B----4-:R-:W-:-:S02]  /*0070*/  ULOP3.LUT UR6, UR6, 0x1, URZ, 0xc0, !UPT ;  /* 0x0000000106067892 */ /* 0x010fc4000f8ec0ff */
[----:B-----5:R-:W-:Y:S02]  /*0080*/  ULOP3.LUT UR5, UR5, 0x1, URZ, 0xc0, !UPT ;  /* 0x0000000105057892 */ /* 0x020fe4000f8ec0ff */
[----:B---3--:R-:W-:Y:S02]  /*0090*/  ULEA.HI UR8, UR4, UR4, URZ, 0x1 ;  /* 0x0000000404087291 */ /* 0x008fe4000f8f08ff */
[----:B--2---:R-:W-:Y:S02]  /*00a0*/  UISETP.EQ.U32.AND UP4, UPT, UR7, 0x1, UPT ;  /* 0x000000010700788c */ /* 0x004fe4000bf82070 */
[----:B------:R-:W-:Y:S01]  /*00b0*/  ULOP3.LUT UR8, UR8, 0xfffffffe, URZ, 0xc0, !UPT ;  /* 0xfffffffe08087892 */ /* 0x000fe2000f8ec0ff */
[----:B------:R-:W-:Y:S01]  /*00c0*/  SHF.R.U32.HI R71, RZ, 0x5, R5 ;  /* 0x00000005ff477819 */ /* 0x000fe20000011605 */
[----:B------:R-:W-:Y:S02]  /*00d0*/  UISETP.NE.U32.AND UP6, UPT, UR6, 0x1, UPT ;  /* 0x000000010600788c */ /* 0x000fe4000bfc5070 */
[----:B------:R-:W-:Y:S01]  /*00e0*/  UIADD3 UR12, UPT, UPT, -UR8, UR4, URZ ;  /* 0x00000004080c7290 */ /* 0x000fe2000fffe1ff */
[C---:B------:R-:W-:Y:S01]  /*00f0*/  ISETP.NE.AND P1, PT, R71.reuse, 0x5, PT ;  /* 0x000000054700780c */ /* 0x040fe20003f25270 */
[----:B------:R-:W-:Y:S01]  /*0100*/  UISETP.NE.U32.AND UP5, UPT, UR5, 0x1, UPT ;  /* 0x000000010500788c */ /* 0x000fe2000bfa5070 */
[----:B------:R-:W-:Y:S01]  /*0110*/  ISETP.NE.AND P0, PT, R71, RZ, PT ;  /* 0x000000ff4700720c */ /* 0x000fe20003f05270 */
[----:B------:R-:W-:-:S10]  /*0120*/  USHF.L.U32 UR21, UR21, UR12, URZ ;  /* 0x0000000c15157299 */ /* 0x000fd400080006ff */
[----:B-1----:R-:W-:Y:S05]  /*0130*/  @P1 BRA `(.L_x_0) ;  /* 0x0000000000381947 */ /* 0x002fea0003800000 */
[----:B------:R-:W1:Y:S02]  /*0140*/  LDCU.64 UR6, c[0x0][0x348] ;  /* 0x00006900ff0677ac */ /* 0x000e640008000a00 */
[----:B-1----:R-:W-:Y:S02]  /*0150*/  UIADD3 UR14, UP3, UPT, UR6, 0x40, URZ ;  /* 0x00000040060e7890 */ /* 0x002fe4000ff7e0ff */
[----:B------:R-:W-:Y:S02]  /*0160*/  UIADD3 UR10, UP2, UPT, UR6, 0xc0, URZ ;  /* 0x000000c0060a7890 */ /* 0x000fe4000ff5e0ff */
[----:B------:R-:W-:Y:S02]  /*0170*/  UIADD3 UR8, UP1, UPT, UR6, 0x140, URZ ;  /* 0x0000014006087890 */ /* 0x000fe4000ff3e0ff */
[----:B------:R-:W-:Y:S02]  /*0180*/  UIADD3 UR6, UP0, UPT, UR6, 0x1c0, URZ ;  /* 0x000001c006067890 */ /* 0x000fe4000ff1e0ff */
[----:B------:R-:W-:-:S02]  /*0190*/  UIADD3.X UR15, UPT, UPT, URZ, UR7, URZ, UP3, !UPT ;  /* 0x00000007ff0f7290 */ /* 0x000fc40009ffe4ff */
[----:B------:R-:W-:Y:S02]  /*01a0*/  UIADD3.X UR11, UPT, UPT, URZ, UR7, URZ, UP2, !UPT ;  /* 0x00000007ff0b7290 */ /* 0x000fe400097fe4ff */
[----:B------:R-:W-:Y:S02]  /*01b0*/  UIADD3.X UR9, UPT, UPT, URZ, UR7, URZ, UP1, !UPT ;  /* 0x00000007ff097290 */ /* 0x000fe40008ffe4ff */
[----:B------:R-:W-:-:S03]  /*01c0*/  UIADD3.X UR7, UPT, UPT, URZ, UR7, URZ, UP0, !UPT ;  /* 0x00000007ff077290 */ /* 0x000fc600087fe4ff */
[----:B------:R1:W-:Y:S02]  /*01d0*/  UTMACCTL.PF [UR14] ;  /* 0x000000000e0079b9 */ /* 0x0003e40008040000 */
[----:B------:R1:W-:Y:S02]  /*01e0*/  UTMACCTL.PF [UR10] ;  /* 0x000000000a0079b9 */ /* 0x0003e40008040000 */
[----:B------:R1:W-:Y:S02]  /*01f0*/  UTMACCTL.PF [UR8] ;  /* 0x00000000080079b9 */ /* 0x0003e40008040000 */
[----:B------:R1:W-:Y:S02]  /*0200*/  UTMACCTL.PF [UR6] ;  /* 0x00000000060079b9 */ /* 0x0003e40008040000 */
[----:B-1----:R-:W-:Y:S01]  /*0210*/  NOP ;  /* 0x0000000000007918 */ /* 0x002fe20000000000 */
.L_x_0:
[----:B------:R-:W-:Y:S05]  /*0220*/  @P0 BRA `(.L_x_1) ;  /* 0x0000000000500947 */ /* 0x000fea0003800000 */
[----:B------:R-:W-:Y:S01]  /*0230*/  UMOV UR6, 0x400 ;  /* 0x0000040000067882 */ /* 0x000fe20000000000 */
[----:B------:R-:W-:Y:S01]  /*0240*/  UMOV UR8, 0x1 ;  /* 0x0000000100087882 */ /* 0x000fe20000000000 */
[----:B------:R-:W-:Y:S02]  /*0250*/  ULEA UR6, UR4, UR6, 0x18 ;  /* 0x0000000604067291 */ /* 0x000fe4000f8ec0ff */
[----:B------:R-:W-:-:S04]  /*0260*/  UIADD3 UR8, UPT, UPT, -UR8, 0x100000, URZ ;  /* 0x0010000008087890 */ /* 0x000fc8000fffe1ff */
[----:B------:R-:W-:Y:S02]  /*0270*/  USHF.L.U32 UR9, UR8, 0xb, URZ ;  /* 0x0000000b08097899 */ /* 0x000fe400080006ff */
[----:B------:R-:W-:Y:S01]  /*0280*/  USHF.L.U32 UR8, UR8, 0x1, URZ ;  /* 0x0000000108087899 */ /* 0x000fe200080006ff */
[----:B------:R-:W-:Y:S02]  /*0290*/  UMOV UR5, 0x2 ;  /* 0x0000000200057882 */ /* 0x000fe40000000000 */
[----:B------:R-:W-:-:S04]  /*02a0*/  UIADD3 UR10, UPT, UPT, -UR5, 0x100000, URZ ;  /* 0x00100000050a7890 */ /* 0x000fc8000fffe1ff */
[----:B------:R-:W-:Y:S02]  /*02b0*/  USHF.L.U32 UR11, UR10, 0xb, URZ ;  /* 0x0000000b0a0b7899 */ /* 0x000fe400080006ff */
[----:B------:R-:W-:Y:S01]  /*02c0*/  USHF.L.U32 UR10, UR10, 0x1, URZ ;  /* 0x000000010a0a7899 */ /* 0x000fe200080006ff */
[----:B------:R-:W1:Y:S02]  /*02d0*/  FENCE.VIEW.ASYNC.S ;  /* 0x00000000000073c6 */ /* 0x000e640000000000 */
[----:B-1----:R1:W2:Y:S01]  /*02e0*/  SYNCS.EXCH.64 URZ, [UR6], UR8 ;  /* 0x0000000806ff75b2 */ /* 0x0022a20008000100 */
[----:B------:R1:W3:Y:S01]  /*02f0*/  SYNCS.EXCH.64 URZ, [UR6+0x8], UR8 ;  /* 0x0000080806ff75b2 */ /* 0x0002e20008000100 */
[----:B------:R1:W4:Y:S01]  /*0300*/  SYNCS.EXCH.64 URZ, [UR6+0x10], UR8 ;  /* 0x0000100806ff75b2 */ /* 0x0003220008000100 */
[----:B------:R1:W5:Y:S06]  /*0310*/  SYNCS.EXCH.64 URZ, [UR6+0x18], UR8 ;  /* 0x0000180806ff75b2 */ /* 0x00036c0008000100 */
[----:B------:R1:W1:Y:S01]  /*0320*/  SYNCS.EXCH.64 URZ, [UR6+0x20], UR10 ;  /* 0x0000200a06ff75b2 */ /* 0x0002620008000100 */
[----:B------:R1:W1:Y:S01]  /*0330*/  SYNCS.EXCH.64 URZ, [UR6+0x28], UR10 ;  /* 0x0000280a06ff75b2 */ /* 0x0002620008000100 */
[----:B------:R1:W1:Y:S01]  /*0340*/  SYNCS.EXCH.64 URZ, [UR6+0x30], UR10 ;  /* 0x0000300a06ff75b2 */ /* 0x0002620008000100 */
[----:B------:R1:W1:Y:S01]  /*0350*/  SYNCS.EXCH.64 URZ, [UR6+0x38], UR10 ;  /* 0x0000380a06ff75b2 */ /* 0x0002620008000100 */
[----:B------:R-:W-:Y:S01]  /*0360*/  NOP ;  /* 0x0000000000007918 */ /* 0x000fe20000000000 */
.L_x_1:
[----:B------:R-:W-:Y:S01]  /*0370*/  NOP ;  /* 0x0000000000007918 */ /* 0x000fe20000000000 */
[----:B------:R-:W-:Y:S05]  /*0380*/  BRA.U !UP4, `(.L_x_2) ;  /* 0x000000010c087547 */ /* 0x000fea000b800000 */
[----:B-12345:R-:W-:Y:S01]  /*0390*/  UCGABAR_ARV ;  /* 0x00000000000079c7 */ /* 0x03efe20008000000 */
[----:B------:R-:W-:Y:S05]  /*03a0*/  BRA `(.L_x_3) ;  /* 0x0000000000047947 */ /* 0x000fea0003800000 */
.L_x_2:
[----:B-12345:R-:W-:Y:S01]  /*03b0*/  NOP ;  /* 0x0000000000007918 */ /* 0x03efe20000000000 */
.L_x_3:
[----:B------:R-:W-:Y:S05]  /*03c0*/  BRA.U !UP4, `(.L_x_4) ;  /* 0x000000010c0c7547 */ /* 0x000fea000b800000 */
[----:B------:R-:W-:Y:S01]  /*03d0*/  UCGABAR_WAIT ;  /* 0x0000000000007dc7 */ /* 0x000fe20008000000 */
[----:B------:R-:W-:Y:S01]  /*03e0*/  CCTL.IVALL ;  /* 0x00000000ff00798f */ /* 0x000fe20002000000 */
[----:B------:R-:W-:Y:S05]  /*03f0*/  BRA `(.L_x_5) ;  /* 0x0000000000047947 */ /* 0x000fea0003800000 */
.L_x_4:
[----:B------:R-:W-:Y:S06]  /*0400*/  BAR.SYNC.DEFER_BLOCKING 0x0 ;  /* 0x0000000000007b1d */ /* 0x000fec0000010000 */
.L_x_5:
[----:B------:R-:W-:Y:S05]  /*0410*/  @P0 BRA `(.L_x_6) ;  /* 0x0000000000400947 */ /* 0x000fea0003800000 */
[----:B------:R-:W-:Y:S01]  /*0420*/  UMOV UR7, 0x400 ;  /* 0x0000040000077882 */ /* 0x000fe20000000000 */
[----:B------:R-:W-:Y:S01]  /*0430*/  UMOV UR6, 0x1 ;  /* 0x0000000100067882 */ /* 0x000fe20000000000 */
[----:B------:R-:W-:Y:S01]  /*0440*/  UMOV UR5, 0x4 ;  /* 0x0000000400057882 */ /* 0x000fe20000000000 */
[----:B------:R-:W-:Y:S02]  /*0450*/  ULEA UR7, UR4, UR7, 0x18 ;  /* 0x0000000704077291 */ /* 0x000fe4000f8ec0ff */
[----:B------:R-:W-:-:S04]  /*0460*/  UIADD3 UR8, UPT, UPT, -UR6, 0x100000, URZ ;  /* 0x0010000006087890 */ /* 0x000fc8000fffe1ff */
[----:B------:R-:W-:Y:S02]  /*0470*/  USHF.L.U32 UR9, UR8, 0xb, URZ ;  /* 0x0000000b08097899 */ /* 0x000fe400080006ff */
[----:B------:R-:W-:Y:S02]  /*0480*/  USHF.L.U32 UR8, UR8, 0x1, URZ ;  /* 0x0000000108087899 */ /* 0x000fe400080006ff */
[----:B------:R-:W-:-:S04]  /*0490*/  UIADD3 UR10, UPT, UPT, -UR5, 0x100000, URZ ;  /* 0x00100000050a7890 */ /* 0x000fc8000fffe1ff */
[----:B------:R-:W-:Y:S02]  /*04a0*/  USHF.L.U32 UR11, UR10, 0xb, URZ ;  /* 0x0000000b0a0b7899 */ /* 0x000fe400080006ff */
[----:B------:R-:W-:Y:S01]  /*04b0*/  USHF.L.U32 UR10, UR10, 0x1, URZ ;  /* 0x000000010a0a7899 */ /* 0x000fe200080006ff */
[----:B------:R-:W1:Y:S03]  /*04c0*/  FENCE.VIEW.ASYNC.S ;  /* 0x00000000000073c6 */ /* 0x000e660000000000 */
[----:B-1----:R1:W2:Y:S01]  /*04d0*/  SYNCS.EXCH.64 URZ, [UR7+0x40], UR8 ;  /* 0x0000400807ff75b2 */ /* 0x0022a20008000100 */
[----:B------:R1:W3:Y:S07]  /*04e0*/  SYNCS.EXCH.64 URZ, [UR7+0x48], UR8 ;  /* 0x0000480807ff75b2 */ /* 0x0002ee0008000100 */
[----:B------:R1:W4:Y:S01]  /*04f0*/  SYNCS.EXCH.64 URZ, [UR7+0x50], UR10 ;  /* 0x0000500a07ff75b2 */ /* 0x0003220008000100 */
[----:B------:R1:W5:Y:S01]  /*0500*/  SYNCS.EXCH.64 URZ, [UR7+0x58], UR10 ;  /* 0x0000580a07ff75b2 */ /* 0x0003620008000100 */
[----:B------:R-:W-:Y:S01]  /*0510*/  NOP ;  /* 0x0000000000007918 */ /* 0x000fe20000000000 */
.L_x_6:
[----:B------:R-:W-:Y:S01]  /*0520*/  NOP ;  /* 0x0000000000007918 */ /* 0x000fe20000000000 */
[----:B------:R-:W-:Y:S05]  /*0530*/  BRA.U !UP4, `(.L_x_7) ;  /* 0x000000010c087547 */ /* 0x000fea000b800000 */
[----:B--2345:R-:W-:Y:S01]  /*0540*/  UCGABAR_ARV ;  /* 0x00000000000079c7 */ /* 0x03cfe20008000000 */
[----:B------:R-:W-:Y:S05]  /*0550*/  BRA `(.L_x_8) ;  /* 0x0000000000047947 */ /* 0x000fea0003800000 */
.L_x_7:
[----:B--2345:R-:W-:Y:S01]  /*0560*/  NOP ;  /* 0x0000000000007918 */ /* 0x03cfe20000000000 */
.L_x_8:
[----:B------:R-:W-:Y:S05]  /*0570*/  BRA.U !UP4, `(.L_x_9) ;  /* 0x000000010c0c7547 */ /* 0x000fea000b800000 */
[----:B------:R-:W-:Y:S01]  /*0580*/  UCGABAR_WAIT ;  /* 0x0000000000007dc7 */ /* 0x000fe20008000000 */
[----:B------:R-:W-:Y:S01]  /*0590*/  CCTL.IVALL ;  /* 0x00000000ff00798f */ /* 0x000fe20002000000 */
[----:B------:R-:W-:Y:S05]  /*05a0*/  BRA `(.L_x_10) ;  /* 0x0000000000047947 */ /* 0x000fea0003800000 */
.L_x_9:
[----:B------:R-:W-:Y:S06]  /*05b0*/  BAR.SYNC.DEFER_BLOCKING 0x0 ;  /* 0x0000000000007b1d */ /* 0x000fec0000010000 */
.L_x_10:
[----:B------:R-:W-:Y:S01]  /*05c0*/  NOP ;  /* 0x0000000000007918 */ /* 0x000fe20000000000 */
[----:B------:R-:W-:Y:S05]  /*05d0*/  BRA.U !UP4, `(.L_x_11) ;  /* 0x000000010c087547 */ /* 0x000fea000b800000 */
[----:B------:R-:W-:Y:S01]  /*05e0*/  UCGABAR_ARV ;  /* 0x00000000000079c7 */ /* 0x000fe20008000000 */
[----:B------:R-:W-:Y:S05]  /*05f0*/  BRA `(.L_x_12) ;  /* 0x0000000000047947 */ /* 0x000fea0003800000 */
.L_x_11:
[----:B------:R-:W-:Y:S01]  /*0600*/  NOP ;  /* 0x0000000000007918 */ /* 0x000fe20000000000 */
.L_x_12:
[----:B------:R-:W-:Y:S05]  /*0610*/  BRA.U !UP4, `(.L_x_13) ;  /* 0x000000010c0c7547 */ /* 0x000fea000b800000 */
[----:B------:R-:W-:Y:S01]  /*0620*/  UCGABAR_WAIT ;  /* 0x0000000000007dc7 */ /* 0x000fe20008000000 */
[----:B------:R-:W-:Y:S01]  /*0630*/  CCTL.IVALL ;  /* 0x00000000ff00798f */ /* 0x000fe20002000000 */
[----:B------:R-:W-:Y:S05]  /*0640*/  BRA `(.L_x_14) ;  /* 0x0000000000047947 */ /* 0x000fea0003800000 */
.L_x_13:
[----:B------:R-:W-:Y:S06]  /*0650*/  BAR.SYNC.DEFER_BLOCKING 0x0 ;  /* 0x0000000000007b1d */ /* 0x000fec0000010000 */
.L_x_14:
[----:B------:R-:W2:Y:S01]  /*0660*/  LDCU.U8 UR20, c[0x0][0x5c8] ;  /* 0x0000b900ff1477ac */ /* 0x000ea20008000000 */
[----:B------:R-:W3:Y:S01]  /*0670*/  LDCU.U8 UR19, c[0x0][0x5c9] ;  /* 0x0000b920ff1377ac */ /* 0x000ee20008000000 */
[----:B------:R-:W4:Y:S01]  /*0680*/  LDCU.U8 UR18, c[0x0][0x5d4] ;  /* 0x0000ba80ff1277ac */ /* 0x000f220008000000 */
[----:B------:R-:W5:Y:S01]  /*0690*/  LDCU.U8 UR17, c[0x0][0x5d5] ;  /* 0x0000baa0ff1177ac */ /* 0x000f620008000000 */
[----:B------:R-:W1:Y:S01]  /*06a0*/  LDCU.U8 UR16, c[0x0][0x5e0] ;  /* 0x0000bc00ff1077ac */ /* 0x000e620008000000 */
[----:B------:R-:W1:Y:S01]  /*06b0*/  LDCU.U8 UR15, c[0x0][0x5e1] ;  /* 0x0000bc20ff0f77ac */ /* 0x000e620008000000 */
[----:B------:R-:W-:Y:S05]  /*06c0*/  @P1 BRA `(.L_x_15) ;  /* 0x0000000800441947 */ /* 0x000fea0003800000 */
[----:B------:R-:W5:Y:S01]  /*06d0*/  S2UR UR25, SR_CTAID.Z ;  /* 0x00000000001979c3 */ /* 0x000f620000002700 */
[----:B------:R-:W-:Y:S01]  /*06e0*/  UMOV UR24, 0x1 ;  /* 0x0000000100187882 */ /* 0x000fe20000000000 */
[----:B------:R-:W-:Y:S01]  /*06f0*/  UMOV UR23, URZ ;  /* 0x000000ff00177c82 */ /* 0x000fe20008000000 */
[----:B-----5:R-:W-:-:S09]  /*0700*/  UISETP.GT.U32.AND UP0, UPT, UR25, 0x1ff, UPT ;  /* 0x000001ff1900788c */ /* 0x020fd2000bf04070 */
[----:B------:R-:W-:Y:S05]  /*0710*/  BRA.U UP0, `(.L_x_16) ;  /* 0x0000000500d47547 */ /* 0x000fea000b800000 */
[----:B------:R-:W5:Y:S01]  /*0720*/  LDCU.64 UR4, c[0x0][0x5c0] ;  /* 0x0000b800ff0477ac */ /* 0x000f620008000a00 */
[----:B------:R-:W-:Y:S01]  /*0730*/  S2UR UR13, SR_CgaCtaId ;  /* 0x00000000000d79c3 */ /* 0x000fe20000008800 */
[----:B------:R-:W4:Y:S01]  /*0740*/  LDCU UR14, c[0x0][0x374] ;  /* 0x00006e80ff0e77ac */ /* 0x000f220008000800 */
[----:B-1----:R-:W4:Y:S01]  /*0750*/  LDCU UR10, c[0x0][0x370] ;  /* 0x00006e00ff0a77ac */ /* 0x002f220008000800 */
[----:B------:R-:W1:Y:S01]  /*0760*/  LDCU.64 UR26, c[0x0][0x348] ;  /* 0x00006900ff1a77ac */ /* 0x000e620008000a00 */
[----:B------:R-:W-:Y:S01]  /*0770*/  UMOV UR23, URZ ;  /* 0x000000ff00177c82 */ /* 0x000fe20008000000 */
[----:B------:R-:W-:Y:S01]  /*0780*/  UMOV UR24, 0x1 ;  /* 0x0000000100187882 */ /* 0x000fe20000000000 */
[----:B-----5:R-:W-:-:S04]  /*0790*/  UIMAD.WIDE.U32 UR6, UR25, UR5, URZ ;  /* 0x00000005190672a5 */ /* 0x020fc8000f8e00ff */
[----:B------:R-:W-:-:S04]  /*07a0*/  UIADD3 UR5, UPT, UPT, UR25, -UR7, URZ ;  /* 0x8000000719057290 */ /* 0x000fc8000fffe0ff */
[----:B--2---:R-:W-:Y:S02]  /*07b0*/  USHF.R.U32.HI UR5, URZ, UR20, UR5 ;  /* 0x00000014ff057299 */ /* 0x004fe40008011605 */
[----:B----4-:R-:W-:Y:S01]  /*07c0*/  UIMAD UR10, UR14, UR10, URZ ;  /* 0x0000000a0e0a72a4 */ /* 0x010fe2000f8e02ff */
[----:B------:R-:W2:Y:S01]  /*07d0*/  LDCU UR6, c[0x0][0x5d0] ;  /* 0x0000ba00ff0677ac */ /* 0x000ea20008000800 */
[----:B------:R-:W-:-:S04]  /*07e0*/  UIADD3 UR5, UPT, UPT, UR7, UR5, URZ ;  /* 0x0000000507057290 */ /* 0x000fc8000fffe0ff */
[----:B---3--:R-:W-:-:S04]  /*07f0*/  USHF.R.U32.HI UR11, URZ, UR19, UR5 ;  /* 0x00000013ff0b7299 */ /* 0x008fc80008011605 */
[----:B------:R-:W-:-:S04]  /*0800*/  UIADD3 UR11, UPT, UPT, -UR11, URZ, URZ ;  /* 0x000000ff0b0b7290 */ /* 0x000fc8000fffe1ff */
[----:B------:R-:W-:Y:S01]  /*0810*/  UIMAD UR11, UR11, UR4, UR25 ;  /* 0x000000040b0b72a4 */ /* 0x000fe2000f8e0219 */
[----:B------:R-:W3:Y:S03]  /*0820*/  LDCU.64 UR4, c[0x0][0x5d8] ;  /* 0x0000bb00ff0477ac */ /* 0x000ee60008000a00 */
[----:B--2---:R-:W-:-:S04]  /*0830*/  UIMAD.WIDE.U32 UR6, UR11, UR6, URZ ;  /* 0x000000060b0672a5 */ /* 0x004fc8000f8e00ff */
[----:B------:R-:W-:-:S04]  /*0840*/  UIADD3 UR6, UPT, UPT, UR11, -UR7, URZ ;  /* 0x800000070b067290 */ /* 0x000fc8000fffe0ff */
[----:B------:R-:W-:-:S04]  /*0850*/  USHF.R.U32.HI UR6, URZ, UR18, UR6 ;  /* 0x00000012ff067299 */ /* 0x000fc80008011606 */
[----:B------:R-:W-:-:S04]  /*0860*/  UIADD3 UR6, UPT, UPT, UR7, UR6, URZ ;  /* 0x0000000607067290 */ /* 0x000fc8000fffe0ff */
[----:B------:R-:W-:-:S04]  /*0870*/  USHF.R.U32.HI UR6, URZ, UR17, UR6 ;  /* 0x00000011ff067299 */ /* 0x000fc80008011606 */
[----:B---3--:R-:W-:-:S07]  /*0880*/  UIMAD.WIDE.U32 UR8, UR6, UR5, URZ ;  /* 0x00000005060872a5 */ /* 0x008fce000f8e00ff */
[----:B------:R-:W-:Y:S02]  /*0890*/  UMOV UR7, UR9 ;  /* 0x0000000900077c82 */ /* 0x000fe40008000000 */
[----:B------:R-:W-:Y:S02]  /*08a0*/  UIADD3 UR5, UPT, UPT, UR6, -UR7, URZ ;  /* 0x8000000706057290 */ /* 0x000fe4000fffe0ff */
[----:B------:R-:W2:Y:S01]  /*08b0*/  S2UR UR9, SR_CTAID.X ;  /* 0x00000000000979c3 */ /* 0x000ea20000002500 */
[----:B------:R-:W3:Y:S01]  /*08c0*/  LDCU UR8, c[0x0][0x378] ;  /* 0x00006f00ff0877ac */ /* 0x000ee20008000800 */
[----:B------:R-:W-:-:S04]  /*08d0*/  USHF.R.U32.HI UR5, URZ, UR16, UR5 ;  /* 0x00000010ff057299 */ /* 0x000fc80008011605 */
[----:B------:R-:W-:-:S04]  /*08e0*/  UIADD3 UR7, UPT, UPT, UR7, UR5, URZ ;  /* 0x0000000507077290 */ /* 0x000fc8000fffe0ff */
[----:B------:R-:W-:-:S03]  /*08f0*/  USHF.R.U32.HI UR7, URZ, UR15, UR7 ;  /* 0x0000000fff077299 */ /* 0x000fc60008011607 */
[----:B------:R-:W4:Y:S01]  /*0900*/  LDCU UR5, c[0x0][0x5cc] ;  /* 0x0000b980ff0577ac */ /* 0x000f220008000800 */
[----:B------:R-:W-:Y:S02]  /*0910*/  UIADD3 UR7, UPT, UPT, -UR7, URZ, URZ ;  /* 0x000000ff07077290 */ /* 0x000fe4000fffe1ff */
[----:B---3--:R-:W-:Y:S02]  /*0920*/  UIMAD UR8, UR10, UR8, URZ ;  /* 0x000000080a0872a4 */ /* 0x008fe4000f8e02ff */
[----:B------:R-:W-:Y:S02]  /*0930*/  UIMAD UR7, UR7, UR4, UR6 ;  /* 0x00000004070772a4 */ /* 0x000fe4000f8e0206 */
[----:B--2---:R-:W-:Y:S02]  /*0940*/  USHF.L.U32 UR9, UR9, 0x6, URZ ;  /* 0x0000000609097899 */ /* 0x004fe400080006ff */
[----:B------:R-:W-:Y:S02]  /*0950*/  ULEA.HI UR14, UR8, UR8, URZ, 0x1 ;  /* 0x00000008080e7291 */ /* 0x000fe4000f8f08ff */
[----:B------:R-:W-:Y:S01]  /*0960*/  UIADD3 UR6, UPT, UPT, -UR6, URZ, URZ ;  /* 0x000000ff06067290 */ /* 0x000fe2000fffe1ff */
[----:B------:R-:W-:Y:S01]  /*0970*/  UMOV UR4, 0x400 ;  /* 0x0000040000047882 */ /* 0x000fe20000000000 */
[----:B------:R-:W-:-:S02]  /*0980*/  ULOP3.LUT UR22, UR9, 0x40, URZ, 0xc0, !UPT ;  /* 0x0000004009167892 */ /* 0x000fc4000f8ec0ff */
[----:B------:R-:W-:Y:S02]  /*0990*/  ULEA UR13, UR13, UR4, 0x18 ;  /* 0x000000040d0d7291 */ /* 0x000fe4000f8ec0ff */
[----:B------:R-:W-:Y:S02]  /*09a0*/  USHF.R.S32.HI UR14, URZ, 0x1, UR14 ;  /* 0x00000001ff0e7899 */ /* 0x000fe4000801140e */
[----:B-1--4-:R-:W-:-:S12]  /*09b0*/  UIMAD UR11, UR6, UR5, UR11 ;  /* 0x00000005060b72a4 */ /* 0x012fd8000f8e020b */
.L_x_20:
[----:B------:R-:W-:Y:S01]  /*09c0*/  USHF.L.U32 UR4, UR24, 0x1f, URZ ;  /* 0x0000001f18047899 */ /* 0x000fe200080006ff */
[----:B------:R-:W-:Y:S01]  /*09d0*/  HFMA2 R2, -RZ, RZ, 0, -0.0078125 ;  /* 0x0000a000ff027431 */ /* 0x000fe200000001ff */
[----:B------:R-:W-:Y:S02]  /*09e0*/  ULEA UR5, UR23, UR13, 0x3 ;  /* 0x0000000d17057291 */ /* 0x000fe4000f8e18ff */
[----:B------:R-:W-:Y:S02]  /*09f0*/  ULEA UR7, UR7, UR12, 0x1 ;  /* 0x0000000c07077291 */ /* 0x000fe4000f8e08ff */
[----:B------:R-:W-:Y:S01]  /*0a00*/  MOV R0, UR4 ;  /* 0x0000000400007c02 */ /* 0x000fe20008000f00 */
[----:B------:R-:W-:Y:S02]  /*0a10*/  UIADD3 UR34, UP1, UPT, UR26, 0x40, URZ ;  /* 0x000000401a227890 */ /* 0x000fe4000ff3e0ff */
[----:B------:R-:W-:Y:S02]  /*0a20*/  UIADD3 UR32, UP0, UPT, UR26, 0xc0, URZ ;  /* 0x000000c01a207890 */ /* 0x000fe4000ff1e0ff */
[----:B----4-:R1:W2:Y:S01]  /*0a30*/  SYNCS.PHASECHK.TRANS64.TRYWAIT P2, [UR5+0x20], R0 ;  /* 0x00002000ff0075a7 */ /* 0x0102a20008041105 */
[----:B------:R-:W-:-:S02]  /*0a40*/  ULEA UR11, UR11, UR22, 0x7 ;  /* 0x000000160b0b7291 */ /* 0x000fc4000f8e38ff */
[----:B------:R-:W-:Y:S02]  /*0a50*/  UIADD3.X UR35, UPT, UPT, URZ, UR27, URZ, UP1, !UPT ;  /* 0x0000001bff237290 */ /* 0x000fe40008ffe4ff */
[----:B------:R-:W-:Y:S02]  /*0a60*/  UIADD3.X UR33, UPT, UPT, URZ, UR27, URZ, UP0, !UPT ;  /* 0x0000001bff217290 */ /* 0x000fe400087fe4ff */
[----:B------:R-:W-:Y:S01]  /*0a70*/  USHF.L.U32 UR7, UR7, 0x7, URZ ;  /* 0x0000000707077899 */ /* 0x000fe200080006ff */
[----:B------:R-:W-:-:S11]  /*0a80*/  UMOV UR31, URZ ;  /* 0x000000ff001f7c82 */ /* 0x000fd60008000000 */
.L_x_19:
[----:B---3--:R-:W-:Y:S02]  /*0a90*/  UIADD3 UR5, UPT, UPT, UR23, 0x1, URZ ;  /* 0x0000000117057890 */ /* 0x008fe4000fffe0ff */
[----:B------:R-:W-:Y:S02]  /*0aa0*/  ULEA UR8, UR23, UR13, 0xd ;  /* 0x0000000d17087291 */ /* 0x000fe4000f8e68ff */
[----:B------:R-:W-:Y:S02]  /*0ab0*/  ULEA UR6, UR23, UR12, 0x1 ;  /* 0x0000000c17067291 */ /* 0x000fe4000f8e08ff */
[----:B------:R-:W-:Y:S02]  /*0ac0*/  UISETP.NE.AND UP1, UPT, UR5, 0x4, UPT ;  /* 0x000000040500788c */ /* 0x000fe4000bf25270 */
[----:B------:R-:W-:Y:S02]  /*0ad0*/  USHF.L.U32 UR10, UR31, 0x6, URZ ;  /* 0x000000061f0a7899 */ /* 0x000fe400080006ff */
[----:B------:R-:W-:-:S02]  /*0ae0*/  ULEA UR6, UR6, UR13, 0xe ;  /* 0x0000000d06067291 */ /* 0x000fc4000f8e70ff */
[----:B------:R-:W-:Y:S02]  /*0af0*/  UIADD3 UR8, UPT, UPT, UR8, 0xc400, URZ ;  /* 0x0000c40008087890 */ /* 0x000fe4000fffe0ff */
[----:B------:R-:W-:Y:S02]  /*0b00*/  USEL UR4, URZ, 0x1, UP1 ;  /* 0x00000001ff047887 */ /* 0x000fe40008800000 */
[----:B------:R-:W-:Y:S02]  /*0b10*/  UISETP.GT.U32.AND UP0, UPT, UR31, 0x3e, UPT ;  /* 0x0000003e1f00788c */ /* 0x000fe4000bf04070 */
[----:B------:R-:W-:Y:S01]  /*0b20*/  ULEA UR9, UR23, UR13, 0x3 ;  /* 0x0000000d17097291 */ /* 0x000fe2000f8e18ff */
[----:B--2-4-:R-:W-:Y:S11]  /*0b30*/  @P2 BRA `(.L_x_17) ;  /* 0x0000000000102947 */ /* 0x014ff60003800000 */
[----:B------:R-:W-:-:S06]  /*0b40*/  USHF.L.U32 UR23, UR24, 0x1f, URZ ;  /* 0x0000001f18177899 */ /* 0x000fcc00080006ff */
[----:B-1----:R-:W-:-:S04]  /*0b50*/  MOV R0, UR23 ;  /* 0x0000001700007c02 */ /* 0x002fc80008000f00 */
[----:B------:R-:W1:Y:S02]  /*0b60*/  SYNCS.PHASECHK.TRANS64.TRYWAIT P0, [UR9+0x20], R0 ;  /* 0x00002000ff0075a7 */ /* 0x000e640008001109 */
[----:B-1----:R-:W-:Y:S05]  /*0b70*/  @!P0 BRA `(.L_x_18) ;  /* 0x0000003400288947 */ /* 0x002fea0003800000 */
.L_x_17:
[----:B------:R-:W-:Y:S02]  /*0b80*/  ELECT P1, URZ, PT ;  /* 0x0000000000ff782f */ /* 0x000fe40003820000 */
[----:B------:R-:W-:Y:S01]  /*0b90*/  PLOP3.LUT P0, PT, PT, PT, UP0, 0x80, 0x8 ;  /* 0x000000000008781c */ /* 0x000fe20003f0f008 */
[----:B------:R-:W-:Y:S01]  /*0ba0*/  ULOP3.LUT UR24, UR24, UR4, URZ, 0x3c, !UPT ;  /* 0x0000000418187292 */ /* 0x000fe2000f8e3cff */
[----:B------:R-:W-:Y:S01]  /*0bb0*/  PLOP3.LUT P2, PT, PT, PT, PT, 0x80, 0x8 ;  /* 0x000000000008781c */ /* 0x000fe20003f4f070 */
[----:B------:R-:W-:Y:S02]  /*0bc0*/  USEL UR23, UR5, URZ, UP1 ;  /* 0x000000ff05177287 */ /* 0x000fe40008800000 */
[----:B------:R-:W-:Y:S02]  /*0bd0*/  UIADD3 UR4, UPT, UPT, UR6, 0x14400, URZ ;  /* 0x0001440006047890 */ /* 0x000fe4000fffe0ff */
[----:B------:R-:W-:Y:S02]  /*0be0*/  @!UP0 USHF.L.U32 UR29, UR24, 0x1f, URZ ;  /* 0x0000001f181d8899 */ /* 0x000fe400080006ff */
[----:B------:R-:W-:Y:S01]  /*0bf0*/  @!UP0 ULEA UR30, UR23, UR13, 0x3 ;  /* 0x0000000d171e8291 */ /* 0x000fe2000f8e18ff */
[----:B------:R-:W-:Y:S01]  /*0c00*/  UMOV UR28, 0x30000 ;  /* 0x00030000001c7882 */ /* 0x000fe20000000000 */
[----:B------:R-:W-:-:S02]  /*0c10*/  UMOV UR5, UR9 ;  /* 0x0000000900057c82 */ /* 0x000fc40008000000 */
[----:B-1----:R-:W-:Y:S01]  /*0c20*/  IMAD.U32 R0, RZ, RZ, UR29 ;  /* 0x0000001dff007e24 */ /* 0x002fe2000f8e00ff */
[----:B------:R-:W-:Y:S01]  /*0c30*/  UMOV UR6, UR10 ;  /* 0x0000000a00067c82 */ /* 0x000fe20008000000 */
[----:B------:R3:W-:Y:S01]  /*0c40*/  @P1 SYNCS.ARRIVE.TRANS64 RZ, [UR9], R2 ;  /* 0x00000002ffff19a7 */ /* 0x0007e20008000009 */
[----:B------:R3:W-:Y:S01]  /*0c50*/  UTMALDG.2D [UR8], [UR34], desc[URZ] ;  /* 0x0000ff08220075b4 */ /* 0x0007e20008009000 */
[----:B------:R-:W-:-:S04]  /*0c60*/  UIADD3 UR31, UPT, UPT, UR31, 0x1, URZ ;  /* 0x000000011f1f7890 */ /* 0x000fc8000fffe0ff */
[----:B------:R-:W-:Y:S01]  /*0c70*/  UISETP.NE.AND UP0, UPT, UR31, 0x40, UPT ;  /* 0x000000401f00788c */ /* 0x000fe2000bf05270 */
[----:B------:R3:W-:Y:S01]  /*0c80*/  UTMALDG.2D.MULTICAST [UR4], [UR32], UR28, desc[URZ] ;  /* 0x0000ff04200073b4 */ /* 0x0007e2000800981c */
[----:B------:R3:W4:Y:S07]  /*0c90*/  @!P0 SYNCS.PHASECHK.TRANS64.TRYWAIT P2, [UR30+0x20], R0 ;  /* 0x00002000ff0085a7 */ /* 0x00072e000804111e */
[----:B------:R-:W-:Y:S05]  /*0ca0*/  BRA.U UP0, `(.L_x_19) ;  /* 0xfffffffd00787547 */ /* 0x000fea000b83ffff */
[----:B---3--:R-:W1:Y:S01]  /*0cb0*/  LDCU.64 UR4, c[0x0][0x5c0] ;  /* 0x0000b800ff0477ac */ /* 0x008e620008000a00 */
[----:B------:R-:W-:-:S04]  /*0cc0*/  UIADD3 UR25, UPT, UPT, UR14, UR25, URZ ;  /* 0x000000190e197290 */ /* 0x000fc8000fffe0ff */
[----:B------:R-:W-:Y:S02]  /*0cd0*/  UISETP.GE.AND UP0, UPT, UR25, 0x200, UPT ;  /* 0x000002001900788c */ /* 0x000fe4000bf06270 */
[----:B-1----:R-:W-:Y:S01]  /*0ce0*/  UIMAD.WIDE.U32 UR6, UR25, UR5, URZ ;  /* 0x00000005190672a5 */ /* 0x002fe2000f8e00ff */
[----:B------:R-:W1:Y:S03]  /*0cf0*/  LDCU UR5, c[0x0][0x5d0] ;  /* 0x0000ba00ff0577ac */ /* 0x000e660008000800 */
[----:B------:R-:W-:-:S04]  /*0d00*/  UIADD3 UR6, UPT, UPT, UR25, -UR7, URZ ;  /* 0x8000000719067290 */ /* 0x000fc8000fffe0ff */
[----:B------:R-:W-:-:S04]  /*0d10*/  USHF.R.U32.HI UR6, URZ, UR20, UR6 ;  /* 0x00000014ff067299 */ /* 0x000fc80008011606 */
[----:B------:R-:W-:-:S04]  /*0d20*/  UIADD3 UR6, UPT, UPT, UR7, UR6, URZ ;  /* 0x0000000607067290 */ /* 0x000fc8000fffe0ff */
[----:B------:R-:W-:-:S04]  /*0d30*/  USHF.R.U32.HI UR11, URZ, UR19, UR6 ;  /* 0x00000013ff0b7299 */ /* 0x000fc80008011606 */
[----:B------:R-:W-:-:S04]  /*0d40*/  UIADD3 UR11, UPT, UPT, -UR11, URZ, URZ ;  /* 0x000000ff0b0b7290 */ /* 0x000fc8000fffe1ff */
[----:B------:R-:W-:-:S04]  /*0d50*/  UIMAD UR11, UR4, UR11, UR25 ;  /* 0x0000000b040b72a4 */ /* 0x000fc8000f8e0219 */
[----:B-1----:R-:W-:Y:S01]  /*0d60*/  UIMAD.WIDE.U32 UR6, UR11, UR5, URZ ;  /* 0x000000050b0672a5 */ /* 0x002fe2000f8e00ff */
[----:B------:R-:W1:Y:S03]  /*0d70*/  LDCU.64 UR4, c[0x0][0x5d8] ;  /* 0x0000bb00ff0477ac */ /* 0x000e660008000a00 */
[----:B------:R-:W-:-:S04]  /*0d80*/  UIADD3 UR6, UPT, UPT, UR11, -UR7, URZ ;  /* 0x800000070b067290 */ /* 0x000fc8000fffe0ff */
[----:B------:R-:W-:-:S04]  /*0d90*/  USHF.R.U32.HI UR6, URZ, UR18, UR6 ;  /* 0x00000012ff067299 */ /* 0x000fc80008011606 */
[----:B------:R-:W-:Y:S01]  /*0da0*/  UIADD3 UR6, UPT, UPT, UR7, UR6, URZ ;  /* 0x0000000607067290 */ /* 0x000fe2000fffe0ff */
[----:B------:R-:W2:Y:S03]  /*0db0*/  LDCU UR7, c[0x0][0x5cc] ;  /* 0x0000b980ff0777ac */ /* 0x000ea60008000800 */
[----:B------:R-:W-:-:S04]  /*0dc0*/  USHF.R.U32.HI UR6, URZ, UR17, UR6 ;  /* 0x00000011ff067299 */ /* 0x000fc80008011606 */
[----:B-1----:R-:W-:Y:S02]  /*0dd0*/  UIMAD.WIDE.U32 UR8, UR6, UR5, URZ ;  /* 0x00000005060872a5 */ /* 0x002fe4000f8e00ff */
[----:B------:R-:W-:Y:S02]  /*0de0*/  UIADD3 UR8, UPT, UPT, -UR6, URZ, URZ ;  /* 0x000000ff06087290 */ /* 0x000fe4000fffe1ff */
[----:B------:R-:W-:-:S04]  /*0df0*/  UIADD3 UR5, UPT, UPT, UR6, -UR9, URZ ;  /* 0x8000000906057290 */ /* 0x000fc8000fffe0ff */
[----:B------:R-:W-:Y:S02]  /*0e00*/  USHF.R.U32.HI UR5, URZ, UR16, UR5 ;  /* 0x00000010ff057299 */ /* 0x000fe40008011605 */
[----:B--2---:R-:W-:Y:S02]  /*0e10*/  UIMAD UR11, UR7, UR8, UR11 ;  /* 0x00000008070b72a4 */ /* 0x004fe4000f8e020b */
[----:B------:R-:W-:-:S04]  /*0e20*/  UIADD3 UR5, UPT, UPT, UR9, UR5, URZ ;  /* 0x0000000509057290 */ /* 0x000fc8000fffe0ff */
[----:B------:R-:W-:-:S04]  /*0e30*/  USHF.R.U32.HI UR5, URZ, UR15, UR5 ;  /* 0x0000000fff057299 */ /* 0x000fc80008011605 */
[----:B------:R-:W-:-:S04]  /*0e40*/  UIADD3 UR5, UPT, UPT, -UR5, URZ, URZ ;  /* 0x000000ff05057290 */ /* 0x000fc8000fffe1ff */
[----:B------:R-:W-:Y:S01]  /*0e50*/  UIMAD UR7, UR4, UR5, UR6 ;  /* 0x00000005040772a4 */ /* 0x000fe2000f8e0206 */
[----:B------:R-:W-:Y:S11]  /*0e60*/  BRA.U !UP0, `(.L_x_20) ;  /* 0xfffffff908d47547 */ /* 0x000ff6000b83ffff */
.L_x_16:
[----:B------:R-:W-:Y:S01]  /*0e70*/  UISETP.NE.AND UP0, UPT, UR23, 0x3, UPT ;  /* 0x000000031700788c */ /* 0x000fe2000bf05270 */
[----:B------:R-:W5:Y:S01]  /*0e80*/  S2UR UR4, SR_CgaCtaId ;  /* 0x00000000000479c3 */ /* 0x000f620000008800 */
[----:B-1----:R-:W-:Y:S01]  /*0e90*/  UIADD3 UR7, UPT, UPT, UR23, 0x2, URZ ;  /* 0x0000000217077890 */ /* 0x002fe2000fffe0ff */
[----:B------:R-:W-:-:S03]  /*0ea0*/  UMOV UR5, 0x400 ;  /* 0x0000040000057882 */ /* 0x000fc60000000000 */
[----:B------:R-:W-:-:S04]  /*0eb0*/  USEL UR7, UR7, 0x1, UP0 ;  /* 0x0000000107077887 */ /* 0x000fc80008000000 */
[----:B------:R-:W-:Y:S02]  /*0ec0*/  UISETP.NE.AND UP0, UPT, UR7, 0x4, UPT ;  /* 0x000000040700788c */ /* 0x000fe4000bf05270 */
[----:B------:R-:W-:Y:S02]  /*0ed0*/  UIADD3 UR7, UPT, UPT, UR7, 0x1, URZ ;  /* 0x0000000107077890 */ /* 0x000fe4000fffe0ff */
[----:B------:R-:W-:Y:S02]  /*0ee0*/  UISETP.EQ.XOR UP1, UPT, UR23, 0x3, !UP0 ;  /* 0x000000031700788c */ /* 0x000fe4000c722a70 */
[----:B------:R-:W-:-:S04]  /*0ef0*/  USEL UR7, UR7, 0x1, UP0 ;  /* 0x0000000107077887 */ /* 0x000fc80008000000 */
[----:B------:R-:W-:Y:S02]  /*0f00*/  UISETP.EQ.XOR UP1, UPT, UR7, 0x4, UP1 ;  /* 0x000000040700788c */ /* 0x000fe40008f22a70 */
[----:B------:R-:W-:Y:S02]  /*0f10*/  UISETP.NE.AND UP0, UPT, UR7, 0x4, UPT ;  /* 0x000000040700788c */ /* 0x000fe4000bf05270 */
[----:B------:R-:W-:Y:S02]  /*0f20*/  USEL UR6, URZ, 0x1, !UP1 ;  /* 0x00000001ff067887 */ /* 0x000fe4000c800000 */
[----:B-----5:R-:W-:Y:S02]  /*0f30*/  ULEA UR5, UR4, UR5, 0x18 ;  /* 0x0000000504057291 */ /* 0x020fe4000f8ec0ff */
[----:B------:R-:W-:Y:S02]  /*0f40*/  ULOP3.LUT UR6, UR24, UR6, URZ, 0x3c, !UPT ;  /* 0x0000000618067292 */ /* 0x000fe4000f8e3cff */
[----:B------:R-:W-:-:S02]  /*0f50*/  USEL UR7, UR7, URZ, UP0 ;  /* 0x000000ff07077287 */ /* 0x000fc40008000000 */
[----:B------:R-:W-:Y:S02]  /*0f60*/  USHF.L.U32 UR6, UR6, 0x1f, URZ ;  /* 0x0000001f06067899 */ /* 0x000fe400080006ff */
[----:B------:R-:W-:-:S04]  /*0f70*/  ULEA UR5, UR7, UR5, 0x3 ;  /* 0x0000000507057291 */ /* 0x000fc8000f8e18ff */
[----:B------:R-:W-:-:S05]  /*0f80*/  MOV R0, UR6 ;  /* 0x0000000600007c02 */ /* 0x000fca0008000f00 */
[----:B------:R-:W1:Y:S02]  /*0f90*/  SYNCS.PHASECHK.TRANS64.TRYWAIT P0, [UR5+0x20], R0 ;  /* 0x00002000ff0075a7 */ /* 0x000e640008001105 */
[----:B-1----:R-:W-:Y:S05]  /*0fa0*/  @!P0 BRA `(.L_x_21) ;  /* 0x00000030003c8947 */ /* 0x002fea0003800000 */
.L_x_47:
[----:B------:R-:W-:-:S13]  /*0fb0*/  ELECT P0, URZ, PT ;  /* 0x0000000000ff782f */ /* 0x000fda0003800000 */
[----:B-1----:R-:W-:-:S04]  /*0fc0*/  @P0 MOV R0, 0xa000 ;  /* 0x0000a00000000802 */ /* 0x002fc80000000f00 */
[----:B------:R1:W-:Y:S03]  /*0fd0*/  @P0 SYNCS.ARRIVE.TRANS64 RZ, [UR5], R0 ;  /* 0x00000000ffff09a7 */ /* 0x0003e60008000005 */
.L_x_15:
[----:B------:R-:W-:-:S13]  /*0fe0*/  ISETP.NE.AND P0, PT, R71, 0x4, PT ;  /* 0x000000044700780c */ /* 0x000fda0003f05270 */
[----:B------:R-:W-:Y:S05]  /*0ff0*/  @P0 BRA `(.L_x_22) ;  /* 0x0000000800000947 */ /* 0x000fea0003800000 */
[----:B------:R-:W5:Y:S08]  /*1000*/  S2UR UR14, SR_CTAID.Z ;  /* 0x00000000000e79c3 */ /* 0x000f700000002700 */
[----:B------:R-:W-:Y:S01]  /*1010*/  BAR.SYNC.DEFER_BLOCKING 0x2, 0xa0 ;  /* 0x0082800000007b1d */ /* 0x000fe20000010000 */
[----:B------:R-:W-:Y:S01]  /*1020*/  HFMA2 R4, -RZ, RZ, 0, 5.9604644775390625e-08 ;  /* 0x00000001ff047431 */ /* 0x000fe200000001ff */
[----:B------:R-:W-:Y:S01]  /*1030*/  MOV R7, 0x1 ;  /* 0x0000000100077802 */ /* 0x000fe20000000f00 */
[----:B-----5:R-:W-:-:S09]  /*1040*/  UISETP.GT.U32.AND UP0, UPT, UR14, 0x1ff, UPT ;  /* 0x000001ff0e00788c */ /* 0x020fd2000bf04070 */
[----:B------:R-:W-:Y:S05]  /*1050*/  BRA.U UP0, `(.L_x_23) ;  /* 0x0000000500b47547 */ /* 0x000fea000b800000 */
[----:B------:R-:W-:Y:S01]  /*1060*/  UMOV UR5, 0x400 ;  /* 0x0000040000057882 */ /* 0x000fe20000000000 */
[----:B-1----:R-:W1:Y:S01]  /*1070*/  LDCU UR9, c[0x0][0x374] ;  /* 0x00006e80ff0977ac */ /* 0x002e620008000800 */
[----:B------:R-:W-:Y:S01]  /*1080*/  MOV R7, 0x1 ;  /* 0x0000000100077802 */ /* 0x000fe20000000f00 */
[----:B------:R-:W-:Y:S01]  /*1090*/  ULEA UR4, UR4, UR5, 0x18 ;  /* 0x0000000504047291 */ /* 0x000fe2000f8ec0ff */
[----:B------:R-:W1:Y:S01]  /*10a0*/  LDCU UR8, c[0x0][0x370] ;  /* 0x00006e00ff0877ac */ /* 0x000e620008000800 */
[----:B------:R-:W5:Y:S07]  /*10b0*/  LDCU UR5, c[0x0][0x378] ;  /* 0x00006f00ff0577ac */ /* 0x000f6e0008000800 */
[----:B------:R-:W4:Y:S01]  /*10c0*/  LDS R0, [UR4+0x68] ;  /* 0x00006804ff007984 */ /* 0x000f220008000800 */
[----:B------:R-:W-:Y:S01]  /*10d0*/  UMOV UR43, 0x4402010 ;  /* 0x04402010002b7882 */ /* 0x000fe20000000000 */
[----:B------:R-:W-:-:S02]  /*10e0*/  UIADD3 UR7, UPT, UPT, UR4, 0xc400, URZ ;  /* 0x0000c40004077890 */ /* 0x000fc4000fffe0ff */
[----:B------:R-:W-:Y:S02]  /*10f0*/  UIADD3 UR6, UPT, UPT, UR4, 0x14400, URZ ;  /* 0x0001440004067890 */ /* 0x000fe4000fffe0ff */
[----:B------:R-:W-:Y:S02]  /*1100*/  USEL UR42, URZ, 0x4000, UP6 ;  /* 0x00004000ff2a7887 */ /* 0x000fe4000b000000 */
[----:B------:R-:W-:Y:S02]  /*1110*/  USEL UR43, UR43, 0x4400010, !UP5 ;  /* 0x044000102b2b7887 */ /* 0x000fe4000e800000 */
[----:B------:R-:W-:Y:S02]  /*1120*/  USHF.R.U32.HI UR7, URZ, 0x4, UR7 ;  /* 0x00000004ff077899 */ /* 0x000fe40008011607 */
[----:B-1----:R-:W-:Y:S02]  /*1130*/  UIMAD UR8, UR9, UR8, URZ ;  /* 0x00000008090872a4 */ /* 0x002fe4000f8e02ff */
[----:B------:R-:W-:-:S02]  /*1140*/  USHF.R.U32.HI UR6, URZ, 0x4, UR6 ;  /* 0x00000004ff067899 */ /* 0x000fc40008011606 */
[----:B-----5:R-:W-:Y:S02]  /*1150*/  UIMAD UR5, UR8, UR5, URZ ;  /* 0x00000005080572a4 */ /* 0x020fe4000f8e02ff */
[----:B------:R-:W-:Y:S02]  /*1160*/  UIADD3 UR43, UPT, UPT, UR42, UR43, URZ ;  /* 0x0000002b2a2b7290 */ /* 0x000fe4000fffe0ff */
[----:B------:R-:W-:Y:S02]  /*1170*/  ULOP3.LUT UR23, UR21, 0x3, URZ, 0xfc, !UPT ;  /* 0x0000000315177892 */ /* 0x000fe4000f8efcff */
[----:B------:R-:W-:Y:S02]  /*1180*/  ULOP3.LUT UR10, UR7, 0x3fc0, URZ, 0xc0, !UPT ;  /* 0x00003fc0070a7892 */ /* 0x000fe4000f8ec0ff */
[----:B------:R-:W-:Y:S02]  /*1190*/  ULOP3.LUT UR11, UR6, 0x3fc0, URZ, 0xc0, !UPT ;  /* 0x00003fc0060b7892 */ /* 0x000fe4000f8ec0ff */
[----:B------:R-:W-:-:S02]  /*11a0*/  ULEA.HI UR32, UR5, UR5, URZ, 0x1 ;  /* 0x0000000505207291 */ /* 0x000fc4000f8f08ff */
[----:B------:R-:W-:Y:S02]  /*11b0*/  ULOP3.LUT UR21, UR21, 0xffff, URZ, 0xc0, !UPT ;  /* 0x0000ffff15157892 */ /* 0x000fe4000f8ec0ff */
[----:B------:R-:W-:Y:S02]  /*11c0*/  ULOP3.LUT UR23, UR23, 0xffff, URZ, 0xc0, !UPT ;  /* 0x0000ffff17177892 */ /* 0x000fe4000f8ec0ff */
[----:B------:R-:W-:Y:S02]  /*11d0*/  ULOP3.LUT UR10, UR10, 0x10000, URZ, 0xfc, !UPT ;  /* 0x000100000a0a7892 */ /* 0x000fe4000f8efcff */
[----:B------:R-:W-:Y:S02]  /*11e0*/  ULOP3.LUT UR11, UR11, 0x10000, URZ, 0xfc, !UPT ;  /* 0x000100000b0b7892 */ /* 0x000fe4000f8efcff */
[----:B------:R-:W-:Y:S01]  /*11f0*/  USHF.R.S32.HI UR32, URZ, 0x1, UR32 ;  /* 0x00000001ff207899 */ /* 0x000fe20008011420 */
[----:B------:R-:W-:Y:S01]  /*1200*/  UMOV UR31, URZ ;  /* 0x000000ff001f7c82 */ /* 0x000fe20008000000 */
[----:B------:R-:W-:Y:S01]  /*1210*/  UMOV UR29, URZ ;  /* 0x000000ff001d7c82 */ /* 0x000fe20008000000 */
[----:B----4-:R-:W-:Y:S01]  /*1220*/  R2UR UR33, R0 ;  /* 0x00000000002172ca */ /* 0x010fe200000e0000 */
[----:B------:R-:W-:Y:S01]  /*1230*/  UMOV UR27, URZ ;  /* 0x000000ff001b7c82 */ /* 0x000fe20008000000 */
[----:B------:R-:W-:Y:S01]  /*1240*/  UMOV UR42, URZ ;  /* 0x000000ff002a7c82 */ /* 0x000fe20008000000 */
[----:B------:R-:W-:Y:S01]  /*1250*/  UMOV UR38, URZ ;  /* 0x000000ff00267c82 */ /* 0x000fe20008000000 */
[----:B------:R-:W-:Y:S01]  /*1260*/  UMOV UR39, UR43 ;  /* 0x0000002b00277c82 */ /* 0x000fe20008000000 */
[----:B------:R-:W-:Y:S01]  /*1270*/  UMOV UR36, URZ ;  /* 0x000000ff00247c82 */ /* 0x000fe20008000000 */
[----:B------:R-:W-:Y:S01]  /*1280*/  UMOV UR37, UR43 ;  /* 0x0000002b00257c82 */ /* 0x000fe20008000000 */
[----:B------:R-:W-:Y:S01]  /*1290*/  UMOV UR34, URZ ;  /* 0x000000ff00227c82 */ /* 0x000fe20008000000 */
[----:B------:R-:W-:-:S07]  /*12a0*/  UMOV UR35, UR43 ;  /* 0x0000002b00237c82 */ /* 0x000fce0008000000 */
.L_x_28:
[----:B------:R-:W-:Y:S01]  /*12b0*/  USHF.L.U32 UR5, UR29, 0x1f, URZ ;  /* 0x0000001f1d057899 */ /* 0x000fe200080006ff */
[----:B------:R-:W-:Y:S01]  /*12c0*/  SHF.L.U32 R2, R7, 0x1f, RZ ;  /* 0x0000001f07027819 */ /* 0x000fe200000006ff */
[----:B------:R-:W-:Y:S02]  /*12d0*/  ULEA UR6, UR27, UR4, 0x3 ;  /* 0x000000041b067291 */ /* 0x000fe4000f8e18ff */
[----:B-1----:R-:W-:Y:S02]  /*12e0*/  ULEA UR7, UR31, UR4, 0x3 ;  /* 0x000000041f077291 */ /* 0x002fe4000f8e18ff */
[----:B----4-:R-:W-:Y:S01]  /*12f0*/  MOV R0, UR5 ;  /* 0x0000000500007c02 */ /* 0x010fe20008000f00 */
[----:B------:R-:W-:Y:S02]  /*1300*/  ULEA UR9, UR31, UR33, 0x14 ;  /* 0x000000211f097291 */ /* 0x000fe4000f8ea0ff */
[----:B------:R-:W-:Y:S02]  /*1310*/  UIADD3 UR14, UPT, UPT, UR32, UR14, URZ ;  /* 0x0000000e200e7290 */ /* 0x000fe4000fffe0ff */
[----:B-----5:R1:W4:Y:S01]  /*1320*/  SYNCS.PHASECHK.TRANS64.TRYWAIT P1, [UR6], R0 ;  /* 0x00000000ff0075a7 */ /* 0x0203220008021106 */
[----:B------:R-:W-:Y:S01]  /*1330*/  UPLOP3.LUT UP2, UPT, UPT, UPT, UPT, 0x40, 0x4 ;  /* 0x000000000004789c */ /* 0x000fe20003f4e870 */
[----:B------:R-:W5:Y:S02]  /*1340*/  SYNCS.PHASECHK.TRANS64.TRYWAIT P0, [UR7+0x50], R2 ;  /* 0x00005002ff0075a7 */ /* 0x000f640008001107 */
[----:B-1--45:R-:W-:Y:S08]  /*1350*/  @!P0 BRA `(.L_x_24) ;  /* 0x0000002c00708947 */ /* 0x032ff00003800000 */
.L_x_49:
[----:B------:R-:W-:-:S05]  /*1360*/  UMOV UR25, URZ ;  /* 0x000000ff00197c82 */ /* 0x000fca0008000000 */
.L_x_27:
[----:B------:R-:W-:Y:S02]  /*1370*/  UIADD3 UR13, UPT, UPT, UR27, 0x1, URZ ;  /* 0x000000011b0d7890 */ /* 0x000fe4000fffe0ff */
[----:B------:R-:W-:Y:S02]  /*1380*/  UISETP.GT.U32.AND UP0, UPT, UR25, 0x3e, UPT ;  /* 0x0000003e1900788c */ /* 0x000fe4000bf04070 */
[----:B----4-:R-:W-:Y:S02]  /*1390*/  ULEA UR46, UR27, UR11, 0xb ;  /* 0x0000000b1b2e7291 */ /* 0x010fe4000f8e58ff */
[----:B------:R-:W-:Y:S02]  /*13a0*/  ULEA UR44, UR27, UR10, 0x9 ;  /* 0x0000000a1b2c7291 */ /* 0x000fe4000f8e48ff */
[----:B------:R-:W-:Y:S01]  /*13b0*/  ULEA UR5, UR27, UR4, 0x3 ;  /* 0x000000041b057291 */ /* 0x000fe2000f8e18ff */
[----:B------:R-:W-:Y:S01]  /*13c0*/  PLOP3.LUT P0, PT, PT, PT, UP0, 0x80, 0x8 ;  /* 0x000000000008781c */ /* 0x000fe20003f0f008 */
[----:B------:R-:W-:Y:S02]  /*13d0*/  UISETP.NE.AND UP1, UPT, UR13, 0x4, UPT ;  /* 0x000000040d00788c */ /* 0x000fe4000bf25270 */
[----:B------:R-:W-:Y:S02]  /*13e0*/  UIADD3 UR40, UPT, UPT, UR46, 0x2, URZ ;  /* 0x000000022e287890 */ /* 0x000fe4000fffe0ff */
[----:B------:R-:W-:Y:S02]  /*13f0*/  UIADD3 UR30, UPT, UPT, UR44, 0x2, URZ ;  /* 0x000000022c1e7890 */ /* 0x000fe4000fffe0ff */
[----:B------:R-:W-:Y:S02]  /*1400*/  UIADD3 UR28, UPT, UPT, UR46, 0x4, URZ ;  /* 0x000000042e1c7890 */ /* 0x000fe4000fffe0ff */
[----:B------:R-:W-:Y:S02]  /*1410*/  UIADD3 UR26, UPT, UPT, UR44, 0x4, URZ ;  /* 0x000000042c1a7890 */ /* 0x000fe4000fffe0ff */
[----:B------:R-:W-:Y:S02]  /*1420*/  UIADD3 UR6, UPT, UPT, UR46, 0x6, URZ ;  /* 0x000000062e067890 */ /* 0x000fe4000fffe0ff */
[----:B------:R-:W-:Y:S02]  /*1430*/  UIADD3 UR8, UPT, UPT, UR44, 0x6, URZ ;  /* 0x000000062c087890 */ /* 0x000fe4000fffe0ff */
[----:B------:R-:W-:Y:S02]  /*1440*/  UIADD3 UR24, UPT, UPT, UR5, 0x20, URZ ;  /* 0x0000002005187890 */ /* 0x000fe4000fffe0ff */
[----:B------:R-:W-:Y:S02]  /*1450*/  USEL UR22, URZ, 0x1, UP1 ;  /* 0x00000001ff167887 */ /* 0x000fe40008800000 */
[----:B------:R-:W-:Y:S01]  /*1460*/  USEL UR27, UR13, URZ, UP1 ;  /* 0x000000ff0d1b7287 */ /* 0x000fe20008800000 */
[----:B------:R-:W-:Y:S01]  /*1470*/  UMOV UR47, 0x40004040 ;  /* 0x40004040002f7882 */ /* 0x000fe20000000000 */
[----:B------:R-:W-:Y:S01]  /*1480*/  UMOV UR45, 0x40004040 ;  /* 0x40004040002d7882 */ /* 0x000fe20000000000 */
[----:B------:R-:W-:Y:S01]  /*1490*/  UMOV UR41, 0x40004040 ;  /* 0x4000404000297882 */ /* 0x000fe20000000000 */
[----:B-----5:R-:W-:Y:S08]  /*14a0*/  @P1 BRA `(.L_x_25) ;  /* 0x0000000000101947 */ /* 0x020ff00003800000 */
[----:B------:R-:W-:Y:S06]  /*14b0*/  USHF.L.U32 UR13, UR29, 0x1f, URZ ;  /* 0x0000001f1d0d7899 */ /* 0x000fec00080006ff */
[----:B-1----:R-:W-:Y:S04]  /*14c0*/  MOV R0, UR13 ;  /* 0x0000000d00007c02 */ /* 0x002fe80008000f00 */
[----:B------:R-:W1:Y:S02]  /*14d0*/  SYNCS.PHASECHK.TRANS64.TRYWAIT P1, [UR5], R0 ;  /* 0x00000000ff0075a7 */ /* 0x000e640008021105 */
[----:B-1----:R-:W-:Y:S05]  /*14e0*/  @!P1 BRA `(.L_x_26) ;  /* 0x0000002c00289947 */ /* 0x002fea0003800000 */
.L_x_25:
[----:B------:R-:W-:Y:S01]  /*14f0*/  ULOP3.LUT UR29, UR29, UR22, URZ, 0x3c, !UPT ;  /* 0x000000161d1d7292 */ /* 0x000fe2000f8e3cff */
[----:B------:R-:W-:Y:S01]  /*1500*/  PLOP3.LUT P1, PT, PT, PT, PT, 0x80, 0x8 ;  /* 0x000000000008781c */ /* 0x000fe20003f2f070 */
[----:B------:R-:W-:Y:S01]  /*1510*/  UIADD3 UR25, UPT, UPT, UR25, 0x1, URZ ;  /* 0x0000000119197890 */ /* 0x000fe2000fffe0ff */
[----:B------:R4:W-:Y:S01]  /*1520*/  UTCHMMA gdesc[UR44], gdesc[UR46], tmem[UR9], tmem[UR42], idesc[UR43], UP2 ;  /* 0x00ff2a2e2c0075ea */ /* 0x0009e20009000009 */
[----:B------:R-:W-:Y:S02]  /*1530*/  @!UP0 USHF.L.U32 UR5, UR29, 0x1f, URZ ;  /* 0x0000001f1d058899 */ /* 0x000fe400080006ff */
[----:B------:R-:W-:Y:S01]  /*1540*/  UPLOP3.LUT UP2, UPT, UPT, UPT, UPT, 0x80, 0x8 ;  /* 0x000000000008789c */ /* 0x000fe20003f4f070 */
[----:B------:R-:W-:Y:S01]  /*1550*/  UMOV UR54, UR6 ;  /* 0x0000000600367c82 */ /* 0x000fe20008000000 */
[----:B------:R-:W-:Y:S02]  /*1560*/  @!UP0 ULEA UR6, UR27, UR4, 0x3 ;  /* 0x000000041b068291 */ /* 0x000fe4000f8e18ff */
[----:B-1----:R-:W-:Y:S01]  /*1570*/  MOV R0, UR5 ;  /* 0x0000000500007c02 */ /* 0x002fe20008000f00 */
[----:B------:R-:W-:Y:S01]  /*1580*/  UMOV UR48, UR30 ;  /* 0x0000001e00307c82 */ /* 0x000fe20008000000 */
[----:B------:R-:W-:Y:S01]  /*1590*/  UMOV UR49, 0x40004040 ;  /* 0x4000404000317882 */ /* 0x000fe20000000000 */
[----:B------:R-:W-:Y:S01]  /*15a0*/  UMOV UR50, UR28 ;  /* 0x0000001c00327c82 */ /* 0x000fe20008000000 */
[----:B------:R-:W-:Y:S01]  /*15b0*/  UMOV UR51, 0x40004040 ;  /* 0x4000404000337882 */ /* 0x000fe20000000000 */
[----:B------:R-:W-:Y:S01]  /*15c0*/  UMOV UR52, UR26 ;  /* 0x0000001a00347c82 */ /* 0x000fe20008000000 */
[----:B------:R-:W-:Y:S01]  /*15d0*/  UMOV UR53, 0x40004040 ;  /* 0x4000404000357882 */ /* 0x000fe20000000000 */
[----:B------:R4:W-:Y:S01]  /*15e0*/  UTCHMMA gdesc[UR48], gdesc[UR40], tmem[UR9], tmem[UR38], idesc[UR39], UPT ;  /* 0x00ff2628300075ea */ /* 0x0009e2000b800009 */
[----:B------:R-:W-:Y:S01]  /*15f0*/  UMOV UR55, 0x40004040 ;  /* 0x4000404000377882 */ /* 0x000fe20000000000 */
[----:B------:R-:W-:Y:S01]  /*1600*/  UMOV UR56, UR8 ;  /* 0x0000000800387c82 */ /* 0x000fe20008000000 */
[----:B------:R-:W-:Y:S01]  /*1610*/  UMOV UR57, 0x40004040 ;  /* 0x4000404000397882 */ /* 0x000fe20000000000 */
[----:B------:R4:W-:Y:S01]  /*1620*/  UTCHMMA gdesc[UR52], gdesc[UR50], tmem[UR9], tmem[UR36], idesc[UR37], UPT ;  /* 0x00ff2432340075ea */ /* 0x0009e2000b800009 */
[----:B------:R4:W-:Y:S01]  /*1630*/  UTCHMMA gdesc[UR56], gdesc[UR54], tmem[UR9], tmem[UR34], idesc[UR35], UPT ;  /* 0x00ff2236380075ea */ /* 0x0009e2000b800009 */
[----:B------:R4:W-:Y:S01]  /*1640*/  UTCBAR.MULTICAST [UR24], URZ, UR23 ;  /* 0x000000ff180073e9 */ /* 0x0009e20008000817 */
[----:B------:R4:W5:Y:S01]  /*1650*/  @!P0 SYNCS.PHASECHK.TRANS64.TRYWAIT P1, [UR6], R0 ;  /* 0x00000000ff0085a7 */ /* 0x0009620008021106 */
[----:B------:R-:W-:Y:S09]  /*1660*/  UISETP.NE.AND UP0, UPT, UR25, 0x40, UPT ;  /* 0x000000401900788c */ /* 0x000ff2000bf05270 */
[----:B------:R-:W-:Y:S05]  /*1670*/  BRA.U UP0, `(.L_x_27) ;  /* 0xfffffffd003c7547 */ /* 0x000fea000b83ffff */
[----:B------:R-:W-:Y:S02]  /*1680*/  UIADD3 UR7, UPT, UPT, UR7, 0x40, URZ ;  /* 0x0000004007077890 */ /* 0x000fe4000fffe0ff */
[----:B------:R-:W-:-:S04]  /*1690*/  UIADD3 UR31, UPT, UPT, UR31, 0x1, URZ ;  /* 0x000000011f1f7890 */ /* 0x000fc8000fffe0ff */
[----:B------:R-:W-:-:S03]  /*16a0*/  UISETP.NE.AND UP0, UPT, UR31, 0x2, UPT ;  /* 0x000000021f00788c */ /* 0x000fc6000bf05270 */
[----:B------:R1:W-:Y:S01]  /*16b0*/  UTCBAR.MULTICAST [UR7], URZ, UR21 ;  /* 0x000000ff070073e9 */ /* 0x0003e20008000815 */
[----:B------:R-:W-:Y:S02]  /*16c0*/  USEL UR31, UR31, URZ, UP0 ;  /* 0x000000ff1f1f7287 */ /* 0x000fe40008000000 */
[----:B------:R-:W-:Y:S02]  /*16d0*/  USEL UR5, URZ, 0x1, UP0 ;  /* 0x00000001ff057887 */ /* 0x000fe40008000000 */
[----:B------:R-:W-:-:S04]  /*16e0*/  UISETP.GE.AND UP0, UPT, UR14, 0x200, UPT ;  /* 0x000002000e00788c */ /* 0x000fc8000bf06270 */
[----:B------:R-:W-:-:S05]  /*16f0*/  LOP3.LUT R7, R7, UR5, RZ, 0x3c, !PT ;  /* 0x0000000507077c12 */ /* 0x000fca000f8e3cff */
[----:B------:R-:W-:Y:S05]  /*1700*/  BRA.U !UP0, `(.L_x_28) ;  /* 0xfffffff908e87547 */ /* 0x000fea000b83ffff */
[----:B------:R-:W-:-:S06]  /*1710*/  UIADD3 UR31, UPT, UPT, UR31, 0x1, URZ ;  /* 0x000000011f1f7890 */ /* 0x000fcc000fffe0ff */
[----:B------:R-:W-:Y:S02]  /*1720*/  MOV R4, UR31 ;  /* 0x0000001f00047c02 */ /* 0x000fe40008000f00 */
.L_x_23:
[----:B------:R-:W-:-:S09]  /*1730*/  UISETP.NE.AND UP0, UPT, UR12, URZ, UPT ;  /* 0x000000ff0c00728c */ /* 0x000fd2000bf05270 */
[----:B------:R-:W-:Y:S05]  /*1740*/  BRA.U UP0, `(.L_x_22) ;  /* 0x00000001002c7547 */ /* 0x000fea000b800000 */
[----:B-1--4-:R-:W1:Y:S01]  /*1750*/  S2R R0, SR_CgaCtaId ;  /* 0x0000000000007919 */ /* 0x012e620000008800 */
[----:B------:R-:W-:Y:S02]  /*1760*/  ISETP.NE.AND P0, PT, R4, 0x2, PT ;  /* 0x000000020400780c */ /* 0x000fe40003f05270 */
[----:B------:R-:W-:Y:S02]  /*1770*/  MOV R3, 0x400 ;  /* 0x0000040000037802 */ /* 0x000fe40000000f00 */
[----:B------:R-:W-:-:S04]  /*1780*/  SEL R2, RZ, 0x1, P0 ;  /* 0x00000001ff027807 */ /* 0x000fc80000000000 */
[----:B------:R-:W-:-:S05]  /*1790*/  LOP3.LUT R2, R7, R2, RZ, 0x3c, !PT ;  /* 0x0000000207027212 */ /* 0x000fca00078e3cff */
[----:B------:R-:W-:Y:S01]  /*17a0*/  IMAD.U32 R2, R2, -0x80000000, RZ ;  /* 0x8000000002027824 */ /* 0x000fe200078e00ff */
[----:B-1----:R-:W-:Y:S02]  /*17b0*/  LEA R0, R0, R3, 0x18 ;  /* 0x0000000300007211 */ /* 0x002fe400078ec0ff */
[----:B------:R-:W-:-:S05]  /*17c0*/  SEL R3, R4, RZ, P0 ;  /* 0x000000ff04037207 */ /* 0x000fca0000000000 */
[----:B------:R-:W-:-:S04]  /*17d0*/  IMAD R0, R3, 0x8, R0 ;  /* 0x0000000803007824 */ /* 0x000fc800078e0200 */
[----:B------:R-:W1:Y:S02]  /*17e0*/  SYNCS.PHASECHK.TRANS64.TRYWAIT P0, [R0+URZ+0x50], R2 ;  /* 0x00005002000075a7 */ /* 0x000e6400080011ff */
[----:B-1----:R-:W-:Y:S05]  /*17f0*/  @!P0 BRA `(.L_x_29) ;  /* 0x0000002800848947 */ /* 0x002fea0003800000 */
.L_x_22:
[----:B------:R-:W-:-:S13]  /*1800*/  ISETP.GT.AND P0, PT, R71, 0x3, PT ;  /* 0x000000034700780c */ /* 0x000fda0003f04270 */
[----:B-12345:R-:W-:Y:S05]  /*1810*/  @P0 EXIT ;  /* 0x000000000000094d */ /* 0x03efea0003800000 */
[----:B------:R-:W-:-:S13]  /*1820*/  ISETP.NE.AND P0, PT, R71, RZ, PT ;  /* 0x000000ff4700720c */ /* 0x000fda0003f05270 */
[----:B------:R-:W-:Y:S05]  /*1830*/  @P0 BRA `(.L_x_30) ;  /* 0x0000000000b80947 */ /* 0x000fea0003800000 */
[----:B------:R-:W1:Y:S01]  /*1840*/  S2UR UR6, SR_CgaCtaId ;  /* 0x00000000000679c3 */ /* 0x000e620000008800 */
[----:B------:R-:W-:Y:S01]  /*1850*/  NOP ;  /* 0x0000000000007918 */ /* 0x000fe20000000000 */
[----:B------:R-:W-:Y:S01]  /*1860*/  UMOV UR4, 0x40 ;  /* 0x0000004000047882 */ /* 0x000fe20000000000 */
[----:B------:R-:W-:Y:S01]  /*1870*/  UMOV UR5, 0x400 ;  /* 0x0000040000057882 */ /* 0x000fe20000000000 */
[----:B-1----:R-:W-:Y:S02]  /*1880*/  ULEA UR4, UR6, UR4, 0x18 ;  /* 0x0000000406047291 */ /* 0x002fe4000f8ec0ff */
[----:B------:R-:W-:-:S07]  /*1890*/  ULEA UR5, UR6, UR5, 0x18 ;  /* 0x0000000506057291 */ /* 0x000fce000f8ec0ff */
[----:B------:R-:W1:Y:S02]  /*18a0*/  LDS.U8 R0, [UR4] ;  /* 0x00000004ff007984 */ /* 0x000e640008000000 */
[----:B-1----:R-:W-:-:S13]  /*18b0*/  ISETP.NE.AND P0, PT, R0, RZ, PT ;  /* 0x000000ff0000720c */ /* 0x002fda0003f05270 */
[----:B------:R-:W-:Y:S05]  /*18c0*/  @P0 BRA `(.L_x_31) ;  /* 0x00000000007c0947 */ /* 0x000fea0003800000 */
[----:B------:R-:W-:-:S13]  /*18d0*/  ELECT P0, URZ, PT ;  /* 0x0000000000ff782f */ /* 0x000fda0003800000 */
[----:B------:R-:W-:Y:S05]  /*18e0*/  @!P0 BRA `(.L_x_32) ;  /* 0x0000000000848947 */ /* 0x000fea0003800000 */
[----:B------:R-:W-:Y:S01]  /*18f0*/  UMOV UR4, 0x8 ;  /* 0x0000000800047882 */ /* 0x000fe20000000000 */
[----:B------:R-:W-:-:S04]  /*1900*/  IMAD.MOV.U32 R2, RZ, RZ, 0xff ;  /* 0x000000ffff027424 */ /* 0x000fc800078e00ff */
[----:B------:R-:W-:Y:S04]  /*1910*/  DEPBAR.LE SB1, 0x36 ;  /* 0x00009d800000791a */ /* 0x000fe80000000000 */
[----:B------:R-:W1:Y:S02]  /*1920*/  UTCATOMSWS.FIND_AND_SET.ALIGN UP0, UR4, UR4 ;  /* 0x00000004000475e3 */ /* 0x000e640008000800 */
[----:B-1----:R-:W-:Y:S01]  /*1930*/  PLOP3.LUT P0, PT, PT, PT, UP0, 0x80, 0x8 ;  /* 0x000000000008781c */ /* 0x002fe20003f0f008 */
[----:B------:R-:W-:-:S03]  /*1940*/  IMAD.U32 R7, RZ, RZ, UR4 ;  /* 0x00000004ff077e24 */ /* 0x000fc6000f8e00ff */
[----:B------:R-:W-:-:S04]  /*1950*/  SEL R0, RZ, 0xffffffff, !P0 ;  /* 0xffffffffff007807 */ /* 0x000fc80004000000 */
[----:B------:R-:W-:Y:S01]  /*1960*/  ISETP.NE.AND P0, PT, R0, RZ, PT ;  /* 0x000000ff0000720c */ /* 0x000fe20003f05270 */
[----:B------:R-:W-:-:S12]  /*1970*/  IMAD.MOV.U32 R0, RZ, RZ, 0x1 ;  /* 0x00000001ff007424 */ /* 0x000fd800078e00ff */
[----:B------:R-:W-:Y:S05]  /*1980*/  @P0 BRA `(.L_x_33) ;  /* 0x0000000000240947 */ /* 0x000fea0003800000 */
.L_x_34:
[----:B------:R-:W-:Y:S05]  /*1990*/  NANOSLEEP 0x64 ;  /* 0x000000640000795d */ /* 0x000fea0003800000 */
[----:B------:R-:W-:-:S05]  /*19a0*/  UMOV UR4, 0x8 ;  /* 0x0000000800047882 */ /* 0x000fca0000000000 */
[----:B------:R-:W-:Y:S04]  /*19b0*/  DEPBAR.LE SB1, 0x36 ;  /* 0x00009d800000791a */ /* 0x000fe80000000000 */
[----:B------:R-:W1:Y:S02]  /*19c0*/  UTCATOMSWS.FIND_AND_SET.ALIGN UP0, UR4, UR4 ;  /* 0x00000004000475e3 */ /* 0x000e640008000800 */
[----:B-1----:R-:W-:Y:S01]  /*19d0*/  PLOP3.LUT P0, PT, PT, PT, UP0, 0x80, 0x8 ;  /* 0x000000000008781c */ /* 0x002fe20003f0f008 */
[----:B------:R-:W-:-:S03]  /*19e0*/  IMAD.U32 R7, RZ, RZ, UR4 ;  /* 0x00000004ff077e24 */ /* 0x000fc6000f8e00ff */
[----:B------:R-:W-:-:S04]  /*19f0*/  SEL R3, RZ, 0xffffffff, !P0 ;  /* 0xffffffffff037807 */ /* 0x000fc80004000000 */
[----:B------:R-:W-:-:S13]  /*1a00*/  ISETP.NE.AND P0, PT, R3, RZ, PT ;  /* 0x000000ff0300720c */ /* 0x000fda0003f05270 */
[----:B------:R-:W-:Y:S05]  /*1a10*/  @!P0 BRA `(.L_x_34) ;  /* 0xfffffffc00dc8947 */ /* 0x000fea000383ffff */
.L_x_33:
[C---:B------:R-:W-:Y:S01]  /*1a20*/  VIADD R3, R7.reuse, 0x10 ;  /* 0x0000001007037836 */ /* 0x040fe20000000000 */
[----:B------:R-:W-:Y:S01]  /*1a30*/  UMOV UR4, 0x50 ;  /* 0x0000005000047882 */ /* 0x000fe20000000000 */
[----:B------:R-:W-:Y:S01]  /*1a40*/  SHF.L.U32 R2, R2, R7, RZ ;  /* 0x0000000702027219 */ /* 0x000fe200000006ff */
[----:B------:R-:W-:Y:S01]  /*1a50*/  ULEA UR4, UR6, UR4, 0x18 ;  /* 0x0000000406047291 */ /* 0x000fe2000f8ec0ff */
[----:B------:R-:W-:Y:S01]  /*1a60*/  IMAD.SHL.U32 R7, R7, 0x20, RZ ;  /* 0x0000002007077824 */ /* 0x000fe200078e00ff */
[----:B------:R-:W-:-:S04]  /*1a70*/  SHF.L.U32 R3, R0, R3, RZ ;  /* 0x0000000300037219 */ /* 0x000fc800000006ff */
[----:B------:R-:W-:-:S05]  /*1a80*/  LOP3.LUT R2, R3, R2, RZ, 0xfc, !PT ;  /* 0x0000000203027212 */ /* 0x000fca00078efcff */
[----:B------:R1:W-:Y:S04]  /*1a90*/  ATOMS.OR RZ, [UR4], R2 ;  /* 0x00000002ffff798c */ /* 0x0003e8000b000004 */
[----:B------:R1:W-:Y:S01]  /*1aa0*/  STS [UR5+0x68], R7 ;  /* 0x00006807ff007988 */ /* 0x0003e20008000805 */
[----:B------:R-:W-:Y:S05]  /*1ab0*/  BRA `(.L_x_32) ;  /* 0x0000000000107947 */ /* 0x000fea0003800000 */
.L_x_31:
[----:B------:R-:W-:Y:S02]  /*1ac0*/  MOV R0, 0xffffffff ;  /* 0xffffffff00007802 */ /* 0x000fe40000000f00 */
[----:B------:R-:W-:-:S03]  /*1ad0*/  MOV R2, 0x1b00 ;  /* 0x00001b0000027802 */ /* 0x000fc60000000f00 */
[----:B------:R1:W-:Y:S04]  /*1ae0*/  STS [UR5+0x68], R0 ;  /* 0x00006800ff007988 */ /* 0x0003e80008000805 */
[----:B-1----:R-:W-:Y:S05]  /*1af0*/  CALL.REL.NOINC `($__internal_1_$__cuda_sm10x_tcgen05_guardrail_trap_phase_invalid_during_alloc) ;  /* 0x0000002800007944 */ /* 0x002fea0003c00000 */
.L_x_32:
[----:B------:R-:W-:Y:S05]  /*1b00*/  WARPSYNC.ALL ;  /* 0x0000000000007948 */ /* 0x000fea0003800000 */
[----:B------:R-:W-:Y:S01]  /*1b10*/  NOP ;  /* 0x0000000000007918 */ /* 0x000fe20000000000 */
.L_x_30:
[----:B------:R-:W2:Y:S08]  /*1b20*/  S2UR UR4, SR_CgaCtaId ;  /* 0x00000000000479c3 */ /* 0x000eb00000008800 */
[----:B------:R-:W-:Y:S01]  /*1b30*/  BAR.SYNC.DEFER_BLOCKING 0x2, 0xa0 ;  /* 0x0082800000007b1d */ /* 0x000fe20000010000 */
[C---:B------:R-:W-:Y:S02]  /*1b40*/  IMAD.SHL.U32 R0, R5.reuse, 0x80, RZ ;  /* 0x0000008005007824 */ /* 0x040fe400078e00ff */
[----:B------:R-:W-:-:S03]  /*1b50*/  IMAD.SHL.U32 R3, R5, 0x40, RZ ;  /* 0x0000004005037824 */ /* 0x000fc600078e00ff */
[----:B------:R-:W-:Y:S02]  /*1b60*/  UMOV UR5, 0x400 ;  /* 0x0000040000057882 */ /* 0x000fe40000000000 */
[----:B------:R-:W3:Y:S01]  /*1b70*/  S2UR UR22, SR_CTAID.Z ;  /* 0x00000000001679c3 */ /* 0x000ee20000002700 */
[----:B------:R-:W-:-:S04]  /*1b80*/  LOP3.LUT R0, R0, 0x780, RZ, 0xc0, !PT ;  /* 0x0000078000007812 */ /* 0x000fc800078ec0ff */
[----:B------:R-:W-:-:S04]  /*1b90*/  LOP3.LUT R0, R0, 0x3800, R3, 0xf8, !PT ;  /* 0x0000380000007812 */ /* 0x000fc800078ef803 */
[----:B------:R-:W-:Y:S01]  /*1ba0*/  LOP3.LUT R0, R0, 0x10, R5, 0xf8, !PT ;  /* 0x0000001000007812 */ /* 0x000fe200078ef805 */
[----:B--2---:R-:W-:-:S06]  /*1bb0*/  ULEA UR4, UR4, UR5, 0x18 ;  /* 0x0000000504047291 */ /* 0x004fcc000f8ec0ff */
[----:B------:R-:W-:Y:S01]  /*1bc0*/  VIADD R0, R0, UR4 ;  /* 0x0000000400007c36 */ /* 0x000fe20008000000 */
[----:B---3--:R-:W-:Y:S02]  /*1bd0*/  UISETP.GT.U32.AND UP0, UPT, UR22, 0x1ff, UPT ;  /* 0x000001ff1600788c */ /* 0x008fe4000bf04070 */
[----:B------:R-:W2:Y:S07]  /*1be0*/  LDS R70, [UR4+0x68] ;  /* 0x00006804ff467984 */ /* 0x000eae0008000800 */
[----:B------:R-:W-:Y:S05]  /*1bf0*/  BRA.U UP0, `(.L_x_35) ;  /* 0x0000002100347547 */ /* 0x000fea000b800000 */
[----:B------:R-:W3:Y:S01]  /*1c00*/  LDCU.64 UR4, c[0x0][0x5c0] ;  /* 0x0000b800ff0477ac */ /* 0x000ee20008000a00 */
[C---:B-1----:R-:W-:Y:S02]  /*1c10*/  VIADD R2, R0.reuse, 0x8420 ;  /* 0x0000842000027836 */ /* 0x042fe40000000000 */
[C---:B------:R-:W-:Y:S01]  /*1c20*/  VIADD R3, R0.reuse, 0x8440 ;  /* 0x0000844000037836 */ /* 0x040fe20000000000 */
[----:B------:R-:W1:Y:S01]  /*1c30*/  LDCU.64 UR24, c[0x0][0x348] ;  /* 0x00006900ff1877ac */ /* 0x000e620008000a00 */
[C---:B------:R-:W-:Y:S01]  /*1c40*/  VIADD R4, R0.reuse, 0x8460 ;  /* 0x0000846000047836 */ /* 0x040fe20000000000 */
[----:B------:R-:W-:Y:S01]  /*1c50*/  SHF.R.U32.HI R67, RZ, 0x3, R2 ;  /* 0x00000003ff437819 */ /* 0x000fe20000011602 */
[----:B------:R-:W-:Y:S01]  /*1c60*/  VIADD R7, R0, 0x8400 ;  /* 0x0000840000077836 */ /* 0x000fe20000000000 */
[----:B------:R-:W-:Y:S01]  /*1c70*/  SHF.R.U32.HI R68, RZ, 0x3, R3 ;  /* 0x00000003ff447819 */ /* 0x000fe20000011603 */
[----:B------:R-:W-:Y:S01]  /*1c80*/  IMAD.U32 R5, R5, 0x10000, RZ ;  /* 0x0001000005057824 */ /* 0x000fe200078e00ff */
[----:B------:R-:W-:Y:S01]  /*1c90*/  LOP3.LUT R67, R2, 0x70, R67, 0x78, !PT ;  /* 0x0000007002437812 */ /* 0x000fe200078e7843 */
[C---:B------:R-:W-:Y:S01]  /*1ca0*/  VIADD R2, R0.reuse, 0x460 ;  /* 0x0000046000027836 */ /* 0x040fe20000000000 */
[----:B------:R-:W-:Y:S01]  /*1cb0*/  LOP3.LUT R68, R3, 0x70, R68, 0x78, !PT ;  /* 0x0000007003447812 */ /* 0x000fe200078e7844 */
[----:B------:R-:W-:Y:S01]  /*1cc0*/  VIADD R3, R0, 0x440 ;  /* 0x0000044000037836 */ /* 0x000fe20000000000 */
[----:B------:R-:W-:Y:S01]  /*1cd0*/  LOP3.LUT R5, R5, 0xe00000, RZ, 0xc0, !PT ;  /* 0x00e0000005057812 */ /* 0x000fe200078ec0ff */
[----:B------:R-:W-:Y:S01]  /*1ce0*/  IMAD.MOV.U32 R60, RZ, RZ, RZ ;  /* 0x000000ffff3c7224 */ /* 0x000fe200078e00ff */
[----:B------:R-:W-:Y:S01]  /*1cf0*/  SHF.R.U32.HI R65, RZ, 0x3, R2 ;  /* 0x00000003ff417819 */ /* 0x000fe20000011602 */
[----:B------:R-:W-:Y:S01]  /*1d00*/  UMOV UR11, URZ ;  /* 0x000000ff000b7c82 */ /* 0x000fe20008000000 */
[----:B---3--:R-:W-:Y:S01]  /*1d10*/  UIMAD.WIDE.U32 UR6, UR22, UR5, URZ ;  /* 0x00000005160672a5 */ /* 0x008fe2000f8e00ff */
[----:B------:R-:W-:Y:S01]  /*1d20*/  SHF.R.U32.HI R64, RZ, 0x3, R3 ;  /* 0x00000003ff407819 */ /* 0x000fe20000011603 */
[----:B--2---:R-:W-:Y:S01]  /*1d30*/  IMAD.IADD R62, R70, 0x1, R5 ;  /* 0x00000001463e7824 */ /* 0x004fe200078e0205 */
[----:B------:R-:W-:Y:S01]  /*1d40*/  LOP3.LUT R65, R2, 0x70, R65, 0x78, !PT ;  /* 0x0000007002417812 */ /* 0x000fe200078e7841 */
[----:B------:R-:W-:Y:S01]  /*1d50*/  UIADD3 UR5, UPT, UPT, UR22, -UR7, URZ ;  /* 0x8000000716057290 */ /* 0x000fe2000fffe0ff */
[C---:B------:R-:W-:Y:S01]  /*1d60*/  VIADD R2, R0.reuse, 0x420 ;  /* 0x0000042000027836 */ /* 0x040fe20000000000 */
[----:B------:R-:W-:Y:S01]  /*1d70*/  SHF.R.U32.HI R69, RZ, 0x3, R4 ;  /* 0x00000003ff457819 */ /* 0x000fe20000011604 */
[----:B------:R-:W-:Y:S01]  /*1d80*/  VIADD R0, R0, 0x400 ;  /* 0x0000040000007836 */ /* 0x000fe20000000000 */
[----:B------:R-:W-:Y:S01]  /*1d90*/  USHF.R.U32.HI UR5, URZ, UR20, UR5 ;  /* 0x00000014ff057299 */ /* 0x000fe20008011605 */
[----:B------:R-:W-:-:S02]  /*1da0*/  SHF.R.U32.HI R66, RZ, 0x3, R7 ;  /* 0x00000003ff427819 */ /* 0x000fc40000011607 */
[----:B------:R-:W2:Y:S01]  /*1db0*/  LDCU UR6, c[0x0][0x5d0] ;  /* 0x0000ba00ff0677ac */ /* 0x000ea20008000800 */
[----:B------:R-:W-:Y:S02]  /*1dc0*/  SHF.R.U32.HI R63, RZ, 0x3, R2 ;  /* 0x00000003ff3f7819 */ /* 0x000fe40000011602 */
[----:B------:R-:W-:Y:S01]  /*1dd0*/  SHF.R.U32.HI R61, RZ, 0x3, R0 ;  /* 0x00000003ff3d7819 */ /* 0x000fe20000011600 */
[----:B------:R-:W-:Y:S01]  /*1de0*/  UIADD3 UR5, UPT, UPT, UR7, UR5, URZ ;  /* 0x0000000507057290 */ /* 0x000fe2000fffe0ff */
[----:B------:R-:W-:Y:S01]  /*1df0*/  LOP3.LUT R64, R3, 0x70, R64, 0x78, !PT ;  /* 0x0000007003407812 */ /* 0x000fe200078e7840 */
[----:B------:R-:W-:Y:S01]  /*1e00*/  IMAD.MOV.U32 R3, RZ, RZ, RZ ;  /* 0x000000ffff037224 */ /* 0x000fe200078e00ff */
[----:B------:R-:W-:Y:S01]  /*1e10*/  LOP3.LUT R69, R4, 0x70, R69, 0x78, !PT ;  /* 0x0000007004457812 */ /* 0x000fe200078e7845 */
[----:B------:R-:W-:Y:S01]  /*1e20*/  USHF.R.U32.HI UR14, URZ, UR19, UR5 ;  /* 0x00000013ff0e7299 */ /* 0x000fe20008011605 */
[----:B------:R-:W-:Y:S02]  /*1e30*/  LOP3.LUT R66, R7, 0x70, R66, 0x78, !PT ;  /* 0x0000007007427812 */ /* 0x000fe400078e7842 */
[----:B------:R-:W-:Y:S01]  /*1e40*/  LOP3.LUT R63, R2, 0x70, R63, 0x78, !PT ;  /* 0x00000070023f7812 */ /* 0x000fe200078e783f */
[----:B------:R-:W-:Y:S01]  /*1e50*/  UIADD3 UR14, UPT, UPT, -UR14, URZ, URZ ;  /* 0x000000ff0e0e7290 */ /* 0x000fe2000fffe1ff */
[----:B------:R-:W-:-:S03]  /*1e60*/  LOP3.LUT R61, R0, 0x70, R61, 0x78, !PT ;  /* 0x00000070003d7812 */ /* 0x000fc600078e783d */
        /* <DEDUP_REMOVED lines=10> */
[----:B------:R-:W2:Y:S02]  /*1f10*/  LDCU UR9, c[0x0][0x374] ;  /* 0x00006e80ff0977ac */ /* 0x000ea40008000800 */
[----:B------:R-:W-:Y:S01]  /*1f20*/  USHF.R.U32.HI UR27, URZ, UR16, UR27 ;  /* 0x00000010ff1b7299 */ /* 0x000fe2000801161b */
[----:B------:R-:W2:Y:S03]  /*1f30*/  LDCU UR8, c[0x0][0x370] ;  /* 0x00006e00ff0877ac */ /* 0x000ea60008000800 */
[----:B------:R-:W-:Y:S01]  /*1f40*/  UIADD3 UR27, UPT, UPT, UR5, UR27, URZ ;  /* 0x0000001b051b7290 */ /* 0x000fe2000fffe0ff */
[----:B------:R-:W3:Y:S01]  /*1f50*/  S2UR UR5, SR_CTAID.X ;  /* 0x00000000000579c3 */ /* 0x000ee20000002500 */
[----:B------:R-:W4:Y:S02]  /*1f60*/  LDCU UR7, c[0x0][0x378] ;  /* 0x00006f00ff0777ac */ /* 0x000f240008000800 */
[----:B------:R-:W-:-:S04]  /*1f70*/  USHF.R.U32.HI UR27, URZ, UR15, UR27 ;  /* 0x0000000fff1b7299 */ /* 0x000fc8000801161b */
[----:B------:R-:W-:-:S04]  /*1f80*/  UIADD3 UR27, UPT, UPT, -UR27, URZ, URZ ;  /* 0x000000ff1b1b7290 */ /* 0x000fc8000fffe1ff */
[----:B------:R-:W-:Y:S01]  /*1f90*/  UIMAD UR27, UR4, UR27, UR6 ;  /* 0x0000001b041b72a4 */ /* 0x000fe2000f8e0206 */
[----:B------:R-:W5:Y:S01]  /*1fa0*/  LDCU UR4, c[0x0][0x5cc] ;  /* 0x0000b980ff0477ac */ /* 0x000f620008000800 */
[----:B--2---:R-:W-:Y:S02]  /*1fb0*/  UIMAD UR8, UR9, UR8, URZ ;  /* 0x00000008090872a4 */ /* 0x004fe4000f8e02ff */
[----:B------:R-:W-:Y:S02]  /*1fc0*/  UIADD3 UR6, UPT, UPT, -UR6, URZ, URZ ;  /* 0x000000ff06067290 */ /* 0x000fe4000fffe1ff */
[----:B----4-:R-:W-:Y:S02]  /*1fd0*/  UIMAD UR8, UR8, UR7, URZ ;  /* 0x00000007080872a4 */ /* 0x010fe4000f8e02ff */
[----:B---3--:R-:W-:Y:S02]  /*1fe0*/  USHF.L.U32 UR5, UR5, 0x6, URZ ;  /* 0x0000000605057899 */ /* 0x008fe400080006ff */
[----:B------:R-:W-:-:S02]  /*1ff0*/  ULEA.HI UR21, UR8, UR8, URZ, 0x1 ;  /* 0x0000000808157291 */ /* 0x000fc4000f8f08ff */
[----:B------:R-:W-:Y:S02]  /*2000*/  ULOP3.LUT UR7, UR5, 0x40, URZ, 0xc0, !UPT ;  /* 0x0000004005077892 */ /* 0x000fe4000f8ec0ff */
[----:B------:R-:W-:Y:S02]  /*2010*/  USHF.R.S32.HI UR21, URZ, 0x1, UR21 ;  /* 0x00000001ff157899 */ /* 0x000fe40008011415 */
[----:B-1---5:R-:W-:-:S12]  /*2020*/  UIMAD UR14, UR4, UR6, UR14 ;  /* 0x00000006040e72a4 */ /* 0x022fd8000f8e020e */
.L_x_39:
[----:B------:R-:W1:Y:S01]  /*2030*/  S2R R0, SR_CgaCtaId ;  /* 0x0000000000007919 */ /* 0x000e620000008800 */
[----:B------:R-:W-:Y:S01]  /*2040*/  MOV R5, 0x400 ;  /* 0x0000040000057802 */ /* 0x000fe20000000f00 */
[----:B------:R-:W2:Y:S01]  /*2050*/  S2UR UR23, SR_CgaCtaId ;  /* 0x00000000001779c3 */ /* 0x000ea20000008800 */
[----:B------:R-:W-:Y:S01]  /*2060*/  UIADD3 UR30, UP1, UPT, UR24, 0x140, URZ ;  /* 0x00000140181e7890 */ /* 0x000fe2000ff3e0ff */
[----:B------:R-:W-:Y:S01]  /*2070*/  ISETP.NE.AND P0, PT, R71, RZ, PT ;  /* 0x000000ff4700720c */ /* 0x000fe20003f05270 */
[----:B------:R-:W-:Y:S01]  /*2080*/  UIADD3 UR28, UP0, UPT, UR24, 0x1c0, URZ ;  /* 0x000001c0181c7890 */ /* 0x000fe2000ff1e0ff */
[----:B------:R-:W-:Y:S01]  /*2090*/  UMOV UR4, 0x400 ;  /* 0x0000040000047882 */ /* 0x000fe20000000000 */
[----:B------:R-:W-:Y:S01]  /*20a0*/  UIADD3.X UR31, UPT, UPT, URZ, UR25, URZ, UP1, !UPT ;  /* 0x00000019ff1f7290 */ /* 0x000fe20008ffe4ff */
[----:B------:R-:W3:Y:S01]  /*20b0*/  LDCU UR26, c[0x0][0x5e4] ;  /* 0x0000bc80ff1a77ac */ /* 0x000ee20008000800 */
[----:B------:R-:W-:Y:S02]  /*20c0*/  ULEA UR14, UR14, UR7, 0x7 ;  /* 0x000000070e0e7291 */ /* 0x000fe4000f8e38ff */
[----:B------:R-:W-:-:S02]  /*20d0*/  UIADD3.X UR29, UPT, UPT, URZ, UR25, URZ, UP0, !UPT ;  /* 0x00000019ff1d7290 */ /* 0x000fc400087fe4ff */
[----:B------:R-:W-:Y:S02]  /*20e0*/  UPLOP3.LUT UP1, UPT, UPT, UPT, UPT, 0x80, 0x8 ;  /* 0x000000000008789c */ /* 0x000fe40003f2f070 */
[----:B--2---:R-:W-:Y:S01]  /*20f0*/  ULEA UR23, UR23, UR4, 0x18 ;  /* 0x0000000417177291 */ /* 0x004fe2000f8ec0ff */
[----:B-1----:R-:W-:Y:S01]  /*2100*/  LEA R0, R0, R5, 0x18 ;  /* 0x0000000500007211 */ /* 0x002fe200078ec0ff */
[----:B------:R-:W-:-:S04]  /*2110*/  IMAD.U32 R5, R60, -0x80000000, RZ ;  /* 0x800000003c057824 */ /* 0x000fc800078e00ff */
[----:B------:R-:W-:-:S04]  /*2120*/  IMAD R0, R3, 0x8, R0 ;  /* 0x0000000803007824 */ /* 0x000fc800078e0200 */
[----:B------:R-:W1:Y:S02]  /*2130*/  SYNCS.PHASECHK.TRANS64.TRYWAIT P1, [R0+URZ+0x40], R5 ;  /* 0x00004005000075a7 */ /* 0x000e6400080211ff */
[----:B-1-3--:R-:W-:Y:S05]  /*2140*/  @!P1 BRA `(.L_x_36) ;  /* 0x0000002000489947 */ /* 0x00afea0003800000 */
.L_x_53:
[----:B------:R-:W-:Y:S01]  /*2150*/  LEA R2, R3, R62, 0x14 ;  /* 0x0000003e03027211 */ /* 0x000fe200078ea0ff */
[----:B------:R-:W-:-:S06]  /*2160*/  UMOV UR5, URZ ;  /* 0x000000ff00057c82 */ /* 0x000fcc0008000000 */
.L_x_38:
[----:B------:R-:W-:Y:S02]  /*2170*/  USHF.L.U32 UR13, UR5, 0x6, URZ ;  /* 0x00000006050d7899 */ /* 0x000fe400080006ff */
[----:B------:R-:W-:Y:S02]  /*2180*/  ULEA UR6, UR11, UR5, 0x2 ;  /* 0x000000050b067291 */ /* 0x000fe4000f8e10ff */
[----:B------:R-:W-:Y:S02]  /*2190*/  USHF.R.U32.HI UR8, URZ, 0x1, UR5 ;  /* 0x00000001ff087899 */ /* 0x000fe40008011605 */
[----:B--2---:R-:W-:Y:S01]  /*21a0*/  IADD3 R4, PT, PT, R2, UR13, RZ ;  /* 0x0000000d02047c10 */ /* 0x004fe2000fffe0ff */
[----:B------:R-:W-:Y:S02]  /*21b0*/  USHF.R.S32.HI UR12, URZ, 0x1f, UR6 ;  /* 0x0000001fff0c7899 */ /* 0x000fe40008011406 */
[----:B------:R-:W-:Y:S01]  /*21c0*/  ULEA UR8, UR11, UR8, 0x2 ;  /* 0x000000080b087291 */ /* 0x000fe2000f8e10ff */
[----:B------:R-:W-:Y:S01]  /*21d0*/  R2UR UR4, R4 ;  /* 0x00000000040472ca */ /* 0x000fe200000e0000 */
[----:B------:R-:W-:-:S04]  /*21e0*/  ULEA.HI UR12, UR12, UR6, URZ, 0x2 ;  /* 0x000000060c0c7291 */ /* 0x000fc8000f8f10ff */
[----:B------:R-:W-:-:S04]  /*21f0*/  ULOP3.LUT UR12, UR12, 0xfffffffc, URZ, 0xc0, !UPT ;  /* 0xfffffffc0c0c7892 */ /* 0x000fc8000f8ec0ff */
[----:B------:R-:W-:Y:S02]  /*2200*/  UIADD3 UR12, UPT, UPT, UR6, -UR12, URZ ;  /* 0x8000000c060c7290 */ /* 0x000fe4000fffe0ff */
[----:B------:R-:W-:Y:S02]  /*2210*/  UIADD3 UR6, UPT, UPT, UR6, 0x1, URZ ;  /* 0x0000000106067890 */ /* 0x000fe4000fffe0ff */
[----:B------:R-:W2:Y:S02]  /*2220*/  LDTM.16dp256bit.x8 R16, tmem[UR4+0x40] ;  /* 0x00004004001079ee */ /* 0x000ea400081a0000 */
[----:B--2---:R-:W-:Y:S01]  /*2230*/  FMUL R35, R35, UR26 ;  /* 0x0000001a23237c20 */ /* 0x004fe20008400000 */
[----:B------:R-:W-:Y:S01]  /*2240*/  FMUL R58, R37, UR26 ;  /* 0x0000001a253a7c20 */ /* 0x000fe20008400000 */
[----:B-1----:R-:W-:Y:S01]  /*2250*/  FMUL R5, R36, UR26 ;  /* 0x0000001a24057c20 */ /* 0x002fe20008400000 */
[----:B------:R-:W-:Y:S01]  /*2260*/  FMUL R19, R19, UR26 ;  /* 0x0000001a13137c20 */ /* 0x000fe20008400000 */
        /* <DEDUP_REMOVED lines=18> */
[----:B------:R-:W-:Y:S01]  /*2390*/  FMUL R8, R35, -1.4426950216293334961 ;  /* 0xbfb8aa3b23087820 */ /* 0x000fe20000400000 */
        /* <DEDUP_REMOVED lines=21> */
[----:B------:R-:W1:Y:S01]  /*24f0*/  MUFU.EX2 R8, R8 ;  /* 0x0000000800087308 */ /* 0x000e620000000800 */
[----:B------:R-:W-:Y:S01]  /*2500*/  FMUL R39, R39, UR26 ;  /* 0x0000001a27277c20 */ /* 0x000fe20008400000 */
[----:B------:R-:W-:Y:S01]  /*2510*/  FMUL R38, R38, UR26 ;  /* 0x0000001a26267c20 */ /* 0x000fe20008400000 */
[----:B------:R-:W-:Y:S01]  /*2520*/  FMUL R43, R43, UR26 ;  /* 0x0000001a2b2b7c20 */ /* 0x000fe20008400000 */
[----:B------:R-:W-:Y:S01]  /*2530*/  FMUL R42, R42, UR26 ;  /* 0x0000001a2a2a7c20 */ /* 0x000fe20008400000 */
[----:B------:R-:W-:Y:S01]  /*2540*/  FMUL R47, R47, UR26 ;  /* 0x0000001a2f2f7c20 */ /* 0x000fe20008400000 */
[----:B------:R-:W-:-:S02]  /*2550*/  FMUL R46, R46, UR26 ;  /* 0x0000001a2e2e7c20 */ /* 0x000fc40008400000 */
[----:B------:R-:W2:Y:S08]  /*2560*/  MUFU.EX2 R7, R7 ;  /* 0x0000000700077308 */ /* 0x000eb00000000800 */
[----:B------:R-:W3:Y:S01]  /*2570*/  MUFU.EX2 R49, R49 ;  /* 0x0000003100317308 */ /* 0x000ee20000000800 */
[----:B-1----:R-:W-:-:S07]  /*2580*/  FADD R94, R8, 1 ;  /* 0x3f800000085e7421 */ /* 0x002fce0000000000 */
[----:B------:R-:W1:Y:S01]  /*2590*/  MUFU.EX2 R36, R36 ;  /* 0x0000002400247308 */ /* 0x000e620000000800 */
[----:B--2---:R-:W-:-:S07]  /*25a0*/  FADD R7, R7, 1 ;  /* 0x3f80000007077421 */ /* 0x004fce0000000000 */
[----:B------:R-:W2:Y:S01]  /*25b0*/  MUFU.EX2 R11, R11 ;  /* 0x0000000b000b7308 */ /* 0x000ea20000000800 */
[----:B---3--:R-:W-:Y:S01]  /*25c0*/  FADD R8, R49, 1 ;  /* 0x3f80000031087421 */ /* 0x008fe20000000000 */
[----:B------:R-:W-:-:S06]  /*25d0*/  F2FP.BF16.F32.PACK_AB R49, R19, R18 ;  /* 0x000000121331723e */ /* 0x000fcc00000010ff */
[----:B------:R-:W3:Y:S01]  /*25e0*/  MUFU.EX2 R51, R51 ;  /* 0x0000003300337308 */ /* 0x000ee20000000800 */
[----:B-1----:R-:W-:Y:S01]  /*25f0*/  FADD R76, R36, 1 ;  /* 0x3f800000244c7421 */ /* 0x002fe20000000000 */
[----:B------:R-:W-:-:S06]  /*2600*/  MOV R36, UR12 ;  /* 0x0000000c00247c02 */ /* 0x000fcc0008000f00 */
[----:B------:R-:W1:Y:S01]  /*2610*/  MUFU.EX2 R50, R50 ;  /* 0x0000003200327308 */ /* 0x000e620000000800 */
[----:B--2---:R-:W-:-:S07]  /*2620*/  FADD R11, R11, 1 ;  /* 0x3f8000000b0b7421 */ /* 0x004fce0000000000 */
[----:B------:R-:W2:Y:S01]  /*2630*/  MUFU.EX2 R15, R15 ;  /* 0x0000000f000f7308 */ /* 0x000ea20000000800 */
[----:B---3--:R-:W-:-:S07]  /*2640*/  FADD R51, R51, 1 ;  /* 0x3f80000033337421 */ /* 0x008fce0000000000 */
[----:B------:R-:W3:Y:S01]  /*2650*/  MUFU.EX2 R55, R55 ;  /* 0x0000003700377308 */ /* 0x000ee20000000800 */
[----:B-1----:R-:W-:-:S07]  /*2660*/  FADD R50, R50, 1 ;  /* 0x3f80000032327421 */ /* 0x002fce0000000000 */
        /* <DEDUP_REMOVED lines=26> */
[----:B------:R-:W2:Y:S01]  /*2810*/  MUFU.RCP R7, R7 ;  /* 0x0000000700077308 */ /* 0x000ea20000001000 */
[----:B---3--:R-:W-:-:S07]  /*2820*/  FADD R9, R9, 1 ;  /* 0x3f80000009097421 */ /* 0x008fce0000000000 */
[----:B------:R-:W3:Y:S01]  /*2830*/  MUFU.RCP R95, R51 ;  /* 0x00000033005f7308 */ /* 0x000ee20000001000 */
[----:B-1----:R-:W-:-:S07]  /*2840*/  FADD R6, R6, 1 ;  /* 0x3f80000006067421 */ /* 0x002fce0000000000 */
[----:B------:R-:W1:Y:S01]  /*2850*/  MUFU.RCP R88, R11 ;  /* 0x0000000b00587308 */ /* 0x000e620000001000 */
[C---:B--2---:R-:W-:Y:S01]  /*2860*/  FMUL R92, R58.reuse, R7 ;  /* 0x000000073a5c7220 */ /* 0x044fe20000400000 */
[----:B------:R-:W-:-:S06]  /*2870*/  F2FP.BF16.F32.PACK_AB R58, R58, R5 ;  /* 0x000000053a3a723e */ /* 0x000fcc00000010ff */
[----:B------:R-:W2:Y:S01]  /*2880*/  MUFU.RCP R93, R50 ;  /* 0x00000032005d7308 */ /* 0x000ea20000001000 */
[----:B---3--:R-:W-:Y:S01]  /*2890*/  FMUL R95, R32, R95 ;  /* 0x0000005f205f7220 */ /* 0x008fe20000400000 */
[----:B------:R-:W-:-:S06]  /*28a0*/  F2FP.BF16.F32.PACK_AB R51, R23, R22 ;  /* 0x000000161733723e */ /* 0x000fcc00000010ff */
[----:B------:R-:W3:Y:S01]  /*28b0*/  MUFU.RCP R94, R94 ;  /* 0x0000005e005e7308 */ /* 0x000ee20000001000 */
[----:B-1----:R-:W-:-:S07]  /*28c0*/  FMUL R88, R33, R88 ;  /* 0x0000005821587220 */ /* 0x002fce0000400000 */
[----:B------:R-:W1:Y:S01]  /*28d0*/  MUFU.RCP R8, R8 ;  /* 0x0000000800087308 */ /* 0x000e620000001000 */
[----:B--2---:R-:W-:Y:S01]  /*28e0*/  FMUL R93, R34, R93 ;  /* 0x0000005d225d7220 */ /* 0x004fe20000400000 */
[----:B------:R-:W-:-:S06]  /*28f0*/  F2FP.BF16.F32.PACK_AB R50, R21, R20 ;  /* 0x000000141532723e */ /* 0x000fcc00000010ff */
[----:B------:R-:W2:Y:S01]  /*2900*/  MUFU.RCP R85, R55 ;  /* 0x0000003700557308 */ /* 0x000ea20000001000 */
[----:B---3--:R-:W-:-:S07]  /*2910*/  FMUL R94, R35, R94 ;  /* 0x0000005e235e7220 */ /* 0x008fce0000400000 */
[----:B------:R3:W4:Y:S01]  /*2920*/  MUFU.RCP R86, R15 ;  /* 0x0000000f00567308 */ /* 0x0007220000001000 */
[----:B-1----:R-:W-:-:S07]  /*2930*/  FMUL R91, R5, R8 ;  /* 0x00000008055b7220 */ /* 0x002fce0000400000 */
[----:B------:R-:W1:Y:S01]  /*2940*/  MUFU.RCP R83, R54 ;  /* 0x0000003600537308 */ /* 0x000e620000001000 */
[----:B--2---:R-:W-:Y:S01]  /*2950*/  FMUL R85, R24, R85 ;  /* 0x0000005518557220 */ /* 0x004fe20000400000 */
[----:B------:R-:W-:-:S06]  /*2960*/  F2FP.BF16.F32.PACK_AB R55, R31, R30 ;  /* 0x0000001e1f37723e */ /* 0x000fcc00000010ff */
[----:B------:R2:W5:Y:S01]  /*2970*/  MUFU.RCP R84, R14 ;  /* 0x0000000e00547308 */ /* 0x0005620000001000 */
[----:B---3--:R-:W-:Y:S02]  /*2980*/  HFMA2 R15, -RZ, RZ, 0, 0 ;  /* 0x00000000ff0f7431 */ /* 0x008fe400000001ff */
[----:B----4-:R-:W-:-:S05]  /*2990*/  FMUL R86, R25, R86 ;  /* 0x0000005619567220 */ /* 0x010fca0000400000 */
[----:B------:R3:W4:Y:S01]  /*29a0*/  MUFU.RCP R81, R53 ;  /* 0x0000003500517308 */ /* 0x0007220000001000 */
[----:B-1----:R-:W-:Y:S01]  /*29b0*/  FMUL R83, R26, R83 ;  /* 0x000000531a537220 */ /* 0x002fe20000400000 */
[----:B------:R-:W-:-:S06]  /*29c0*/  F2FP.BF16.F32.PACK_AB R54, R29, R28 ;  /* 0x0000001c1d36723e */ /* 0x000fcc00000010ff */
[----:B------:R1:W1:Y:S01]  /*29d0*/  MUFU.RCP R82, R13 ;  /* 0x0000000d00527308 */ /* 0x0002620000001000 */
[----:B--2---:R-:W-:Y:S01]  /*29e0*/  LEA R14, R36, R61, 0xd ;  /* 0x0000003d240e7211 */ /* 0x004fe200078e68ff */
[----:B-----5:R-:W-:-:S03]  /*29f0*/  FMUL R84, R27, R84 ;  /* 0x000000541b547220 */ /* 0x020fc60000400000 */
[----:B------:R-:W-:-:S03]  /*2a00*/  MOV R89, R14 ;  /* 0x0000000e00597202 */ /* 0x000fc60000000f00 */
[----:B------:R2:W5:Y:S01]  /*2a10*/  MUFU.RCP R79, R52 ;  /* 0x00000034004f7308 */ /* 0x0005620000001000 */
[----:B---3--:R-:W-:Y:S01]  /*2a20*/  F2FP.BF16.F32.PACK_AB R53, R27, R26 ;  /* 0x0000001a1b35723e */ /* 0x008fe200000010ff */
[----:B----4-:R-:W-:-:S06]  /*2a30*/  FMUL R81, R28, R81 ;  /* 0x000000511c517220 */ /* 0x010fcc0000400000 */
[----:B------:R3:W4:Y:S01]  /*2a40*/  MUFU.RCP R80, R12 ;  /* 0x0000000c00507308 */ /* 0x0007220000001000 */
[----:B-1----:R-:W-:Y:S01]  /*2a50*/  MOV R13, RZ ;  /* 0x000000ff000d7202 */ /* 0x002fe20000000f00 */
[----:B------:R-:W-:-:S06]  /*2a60*/  FMUL R82, R29, R82 ;  /* 0x000000521d527220 */ /* 0x000fcc0000400000 */
[----:B------:R1:W1:Y:S01]  /*2a70*/  MUFU.RCP R77, R57 ;  /* 0x00000039004d7308 */ /* 0x0002620000001000 */
[----:B--2---:R-:W-:Y:S01]  /*2a80*/  F2FP.BF16.F32.PACK_AB R52, R25, R24 ;  /* 0x000000181934723e */ /* 0x004fe200000010ff */
[----:B-----5:R-:W-:-:S06]  /*2a90*/  FMUL R79, R30, R79 ;  /* 0x0000004f1e4f7220 */ /* 0x020fcc0000400000 */
[----:B------:R2:W5:Y:S01]  /*2aa0*/  MUFU.RCP R78, R37 ;  /* 0x00000025004e7308 */ /* 0x0005620000001000 */
[----:B---3--:R-:W-:Y:S01]  /*2ab0*/  LEA R12, R36, R63, 0xd ;  /* 0x0000003f240c7211 */ /* 0x008fe200078e68ff */
[----:B----4-:R-:W-:-:S06]  /*2ac0*/  FMUL R80, R31, R80 ;  /* 0x000000501f507220 */ /* 0x010fcc0000400000 */
[----:B------:R3:W4:Y:S01]  /*2ad0*/  MUFU.RCP R75, R56 ;  /* 0x00000038004b7308 */ /* 0x0007220000001000 */
[----:B-1----:R-:W-:Y:S01]  /*2ae0*/  F2FP.BF16.F32.PACK_AB R57, R35, R34 ;  /* 0x000000222339723e */ /* 0x002fe200000010ff */
[----:B------:R-:W-:-:S06]  /*2af0*/  FMUL R77, R16, R77 ;  /* 0x0000004d104d7220 */ /* 0x000fcc0000400000 */
[----:B------:R-:W1:Y:S01]  /*2b00*/  MUFU.RCP R76, R76 ;  /* 0x0000004c004c7308 */ /* 0x000e620000001000 */
[----:B--2---:R-:W-:Y:S01]  /*2b10*/  MOV R37, R12 ;  /* 0x0000000c00257202 */ /* 0x004fe20000000f00 */
[----:B-----5:R-:W-:-:S06]  /*2b20*/  FMUL R78, R17, R78 ;  /* 0x0000004e114e7220 */ /* 0x020fcc0000400000 */
[----:B------:R2:W5:Y:S01]  /*2b30*/  MUFU.RCP R73, R48 ;  /* 0x0000003000497308 */ /* 0x0005620000001000 */
[----:B---3--:R-:W-:Y:S01]  /*2b40*/  F2FP.BF16.F32.PACK_AB R56, R33, R32 ;  /* 0x000000202138723e */ /* 0x008fe200000010ff */
[----:B----4-:R-:W-:-:S06]  /*2b50*/  FMUL R75, R18, R75 ;  /* 0x0000004b124b7220 */ /* 0x010fcc0000400000 */
[----:B------:R-:W3:Y:S01]  /*2b60*/  MUFU.RCP R74, R10 ;  /* 0x0000000a004a7308 */ /* 0x000ee20000001000 */
[----:B-1----:R-:W-:-:S07]  /*2b70*/  FMUL R76, R19, R76 ;  /* 0x0000004c134c7220 */ /* 0x002fce0000400000 */
[----:B------:R-:W1:Y:S01]  /*2b80*/  MUFU.RCP R72, R9 ;  /* 0x0000000900487308 */ /* 0x000e620000001000 */
[----:B--2---:R-:W-:Y:S01]  /*2b90*/  F2FP.BF16.F32.PACK_AB R48, R17, R16 ;  /* 0x000000101130723e */ /* 0x004fe200000010ff */
[----:B-----5:R-:W-:-:S06]  /*2ba0*/  FMUL R73, R20, R73 ;  /* 0x0000004914497220 */ /* 0x020fcc0000400000 */
[----:B------:R-:W2:Y:S01]  /*2bb0*/  MUFU.RCP R59, R6 ;  /* 0x00000006003b7308 */ /* 0x000ea20000001000 */
[----:B---3--:R-:W-:Y:S01]  /*2bc0*/  FMUL R74, R21, R74 ;  /* 0x0000004a154a7220 */ /* 0x008fe20000400000 */
[----:B-1----:R-:W-:Y:S01]  /*2bd0*/  FMUL R72, R23, R72 ;  /* 0x0000004817487220 */ /* 0x002fe20000400000 */
[----:B--2---:R-:W-:Y:S02]  /*2be0*/  FMUL R59, R22, R59 ;  /* 0x0000003b163b7220 */ /* 0x004fe40000400000 */
[----:B------:R-:W1:Y:S01]  /*2bf0*/  LDTM.16dp256bit.x8 R4, tmem[UR4] ;  /* 0x00000004000479ee */ /* 0x000e6200081a0000 */
[----:B------:R-:W-:-:S04]  /*2c00*/  ULEA.HI UR4, UR8, UR8, URZ, 0x1 ;  /* 0x0000000808047291 */ /* 0x000fc8000f8f08ff */
[----:B------:R-:W-:-:S04]  /*2c10*/  ULOP3.LUT UR4, UR4, 0xfffffffe, URZ, 0xc0, !UPT ;  /* 0xfffffffe04047892 */ /* 0x000fc8000f8ec0ff */
[----:B------:R-:W-:Y:S02]  /*2c20*/  UIADD3 UR4, UPT, UPT, UR8, -UR4, URZ ;  /* 0x8000000408047290 */ /* 0x000fe4000fffe0ff */
[----:B------:R-:W-:-:S04]  /*2c30*/  USHF.R.S32.HI UR8, URZ, 0x1f, UR6 ;  /* 0x0000001fff087899 */ /* 0x000fc80008011406 */
[----:B------:R-:W-:-:S04]  /*2c40*/  ULEA.HI UR8, UR8, UR6, URZ, 0x2 ;  /* 0x0000000608087291 */ /* 0x000fc8000f8f10ff */
[----:B------:R-:W-:-:S04]  /*2c50*/  ULOP3.LUT UR8, UR8, 0xfffffffc, URZ, 0xc0, !UPT ;  /* 0xfffffffc08087892 */ /* 0x000fc8000f8ec0ff */
[----:B------:R-:W-:Y:S01]  /*2c60*/  UIADD3 UR8, UPT, UPT, UR6, -UR8, URZ ;  /* 0x8000000806087290 */ /* 0x000fe2000fffe0ff */
[----:B-1----:R-:W-:Y:S01]  /*2c70*/  FMUL R87, R21, UR26 ;  /* 0x0000001a15577c20 */ /* 0x002fe20008400000 */
[----:B------:R-:W-:Y:S01]  /*2c80*/  FMUL R90, R20, UR26 ;  /* 0x0000001a145a7c20 */ /* 0x000fe20008400000 */
[----:B------:R-:W-:Y:S01]  /*2c90*/  FMUL R24, R24, UR26 ;  /* 0x0000001a18187c20 */ /* 0x000fe20008400000 */
[----:B------:R-:W-:Y:S01]  /*2ca0*/  FMUL R23, R23, UR26 ;  /* 0x0000001a17177c20 */ /* 0x000fe20008400000 */
[----:B------:R-:W-:Y:S01]  /*2cb0*/  FMUL R21, R87, R88 ;  /* 0x0000005857157220 */ /* 0x000fe20000400000 */
[----:B------:R-:W-:Y:S01]  /*2cc0*/  FMUL R20, R90, R95 ;  /* 0x0000005f5a147220 */ /* 0x000fe20000400000 */
[----:B------:R-:W-:Y:S01]  /*2cd0*/  FMUL R88, R22, UR26 ;  /* 0x0000001a16587c20 */ /* 0x000fe20008400000 */
[----:B------:R-:W-:Y:S01]  /*2ce0*/  FMUL R25, R25, UR26 ;  /* 0x0000001a19197c20 */ /* 0x000fe20008400000 */
[----:B------:R-:W-:Y:S01]  /*2cf0*/  FMUL R22, R24, R91 ;  /* 0x0000005b18167220 */ /* 0x000fe20000400000 */
[----:B------:R-:W-:Y:S01]  /*2d00*/  FMUL R94, R23, R94 ;  /* 0x0000005e175e7220 */ /* 0x000fe20000400000 */
[----:B------:R-:W-:Y:S01]  /*2d10*/  F2FP.BF16.F32.PACK_AB R20, R21, R20 ;  /* 0x000000141514723e */ /* 0x000fe200000010ff */
[----:B------:R-:W-:Y:S01]  /*2d20*/  FMUL R21, R88, R93 ;  /* 0x0000005d58157220 */ /* 0x000fe20000400000 */
[----:B------:R-:W-:Y:S01]  /*2d30*/  FMUL R91, R25, R92 ;  /* 0x0000005c195b7220 */ /* 0x000fe20000400000 */
[----:B------:R-:W-:Y:S01]  /*2d40*/  FMUL R92, R4, UR26 ;  /* 0x0000001a045c7c20 */ /* 0x000fe20008400000 */
[----:B------:R-:W-:Y:S01]  /*2d50*/  FMUL R93, R7, UR26 ;  /* 0x0000001a075d7c20 */ /* 0x000fe20008400000 */
[----:B------:R-:W-:Y:S01]  /*2d60*/  FMUL R95, R9, UR26 ;  /* 0x0000001a095f7c20 */ /* 0x000fe20008400000 */
[----:B------:R-:W-:Y:S01]  /*2d70*/  F2FP.BF16.F32.PACK_AB R21, R94, R21 ;  /* 0x000000155e15723e */ /* 0x000fe200000010ff */
[----:B------:R-:W-:Y:S01]  /*2d80*/  FMUL R94, R6, UR26 ;  /* 0x0000001a065e7c20 */ /* 0x000fe20008400000 */
[----:B------:R-:W-:Y:S01]  /*2d90*/  F2FP.BF16.F32.PACK_AB R22, R91, R22 ;  /* 0x000000165b16723e */ /* 0x000fe200000010ff */
[----:B------:R-:W-:Y:S01]  /*2da0*/  FMUL R91, R5, UR26 ;  /* 0x0000001a055b7c20 */ /* 0x000fe20008400000 */
[----:B------:R-:W-:Y:S01]  /*2db0*/  FMUL R96, R8, UR26 ;  /* 0x0000001a08607c20 */ /* 0x000fe20008400000 */
[----:B------:R-:W-:Y:S01]  /*2dc0*/  FMUL R97, R11, UR26 ;  /* 0x0000001a0b617c20 */ /* 0x000fe20008400000 */
[----:B------:R-:W-:Y:S01]  /*2dd0*/  FMUL R98, R10, UR26 ;  /* 0x0000001a0a627c20 */ /* 0x000fe20008400000 */
[----:B------:R-:W-:Y:S01]  /*2de0*/  F2FP.BF16.F32.PACK_AB R5, R93, R94 ;  /* 0x0000005e5d05723e */ /* 0x000fe200000010ff */
[----:B------:R-:W-:Y:S01]  /*2df0*/  FMUL R13, R13, UR26 ;  /* 0x0000001a0d0d7c20 */ /* 0x000fe20008400000 */
[----:B------:R-:W-:Y:S01]  /*2e00*/  F2FP.BF16.F32.PACK_AB R4, R91, R92 ;  /* 0x0000005c5b04723e */ /* 0x000fe200000010ff */
        /* <DEDUP_REMOVED lines=8> */
[----:B------:R1:W-:Y:S01]  /*2e90*/  STSM.16.M88.4 [R89], R4 ;  /* 0x0000000459007844 */ /* 0x0003e20000000200 */
[----:B------:R-:W-:Y:S01]  /*2ea0*/  FMUL R18, R18, UR26 ;  /* 0x0000001a12127c20 */ /* 0x000fe20008400000 */
[----:B------:R-:W-:Y:S01]  /*2eb0*/  F2FP.BF16.F32.PACK_AB R8, R13, R12 ;  /* 0x0000000c0d08723e */ /* 0x000fe200000010ff */
[----:B------:R-:W-:Y:S01]  /*2ec0*/  FMUL R16, R12, R85 ;  /* 0x000000550c107220 */ /* 0x000fe20000400000 */
[----:B------:R-:W-:Y:S01]  /*2ed0*/  F2FP.BF16.F32.PACK_AB R9, R15, R14 ;  /* 0x0000000e0f09723e */ /* 0x000fe200000010ff */
[----:B------:R-:W-:Y:S01]  /*2ee0*/  FMUL R17, R13, R86 ;  /* 0x000000560d117220 */ /* 0x000fe20000400000 */
[----:B------:R-:W-:Y:S01]  /*2ef0*/  F2FP.BF16.F32.PACK_AB R10, R99, R100 ;  /* 0x00000064630a723e */ /* 0x000fe200000010ff */
[----:B------:R-:W-:Y:S01]  /*2f00*/  FMUL R12, R41, UR26 ;  /* 0x0000001a290c7c20 */ /* 0x000fe20008400000 */
[----:B------:R-:W-:Y:S01]  /*2f10*/  F2FP.BF16.F32.PACK_AB R11, R19, R18 ;  /* 0x00000012130b723e */ /* 0x000fe200000010ff */
[----:B------:R-:W-:Y:S01]  /*2f20*/  FMUL R13, R40, UR26 ;  /* 0x0000001a280d7c20 */ /* 0x000fe20008400000 */
[----:B------:R-:W-:Y:S01]  /*2f30*/  FMUL R83, R14, R83 ;  /* 0x000000530e537220 */ /* 0x000fe20000400000 */
[----:B------:R-:W-:Y:S01]  /*2f40*/  FMUL R14, R45, UR26 ;  /* 0x0000001a2d0e7c20 */ /* 0x000fe20008400000 */
[----:B------:R-:W-:Y:S01]  /*2f50*/  FMUL R84, R15, R84 ;  /* 0x000000540f547220 */ /* 0x000fe20000400000 */
[----:B------:R2:W-:Y:S01]  /*2f60*/  STSM.16.M88.4 [R37], R8 ;  /* 0x0000000825007844 */ /* 0x0005e20000000200 */
[----:B------:R-:W-:Y:S01]  /*2f70*/  FMUL R15, R44, UR26 ;  /* 0x0000001a2c0f7c20 */ /* 0x000fe20008400000 */
[----:B------:R-:W-:Y:S01]  /*2f80*/  FMUL R79, R18, R79 ;  /* 0x0000004f124f7220 */ /* 0x000fe20000400000 */
[----:B------:R-:W-:Y:S01]  /*2f90*/  FMUL R18, R47, -1.4426950216293334961 ;  /* 0xbfb8aa3b2f127820 */ /* 0x000fe20000400000 */
[----:B------:R-:W-:Y:S01]  /*2fa0*/  FMUL R80, R19, R80 ;  /* 0x0000005013507220 */ /* 0x000fe20000400000 */
[----:B------:R-:W-:Y:S01]  /*2fb0*/  FMUL R19, R46, -1.4426950216293334961 ;  /* 0xbfb8aa3b2e137820 */ /* 0x000fe20000400000 */
[----:B------:R-:W-:Y:S01]  /*2fc0*/  FMUL R98, R98, R59 ;  /* 0x0000003b62627220 */ /* 0x000fe20000400000 */
[----:B------:R-:W-:Y:S01]  /*2fd0*/  FMUL R97, R97, R72 ;  /* 0x0000004861617220 */ /* 0x000fe20000400000 */
[----:B------:R-:W-:Y:S01]  /*2fe0*/  LEA R86, R36, R64, 0xd ;  /* 0x0000004024567211 */ /* 0x000fe200078e68ff */
[----:B------:R-:W3:Y:S01]  /*2ff0*/  MUFU.EX2 R18, R18 ;  /* 0x0000001200127308 */ /* 0x000ee20000000800 */
[----:B------:R-:W-:Y:S01]  /*3000*/  MOV R72, UR4 ;  /* 0x0000000400487c02 */ /* 0x000fe20008000f00 */
[----:B------:R-:W-:Y:S01]  /*3010*/  FMUL R26, R26, UR26 ;  /* 0x0000001a1a1a7c20 */ /* 0x000fe20008400000 */
[----:B------:R-:W-:Y:S01]  /*3020*/  FMUL R30, R30, UR26 ;  /* 0x0000001a1e1e7c20 */ /* 0x000fe20008400000 */
[----:B------:R-:W-:Y:S01]  /*3030*/  FMUL R29, R29, UR26 ;  /* 0x0000001a1d1d7c20 */ /* 0x000fe20008400000 */
[----:B------:R-:W-:Y:S01]  /*3040*/  FMUL R78, R91, R78 ;  /* 0x0000004e5b4e7220 */ /* 0x000fe20000400000 */
[----:B------:R-:W-:-:S02]  /*3050*/  HFMA2 R91, -RZ, RZ, 0, 0 ;  /* 0x00000000ff5b7431 */ /* 0x000fc400000001ff */
[----:B------:R-:W-:Y:S01]  /*3060*/  FMUL R77, R92, R77 ;  /* 0x0000004d5c4d7220 */ /* 0x000fe20000400000 */
[----:B------:R-:W-:Y:S01]  /*3070*/  MUFU.EX2 R19, R19 ;  /* 0x0000001300137308 */ /* 0x000fe20000000800 */
[----:B-1----:R-:W-:Y:S01]  /*3080*/  FMUL R4, R39, -1.4426950216293334961 ;  /* 0xbfb8aa3b27047820 */ /* 0x002fe20000400000 */
[----:B------:R-:W-:Y:S01]  /*3090*/  FMUL R5, R38, -1.4426950216293334961 ;  /* 0xbfb8aa3b26057820 */ /* 0x000fe20000400000 */
[----:B------:R-:W-:Y:S01]  /*30a0*/  FMUL R6, R12, -1.4426950216293334961 ;  /* 0xbfb8aa3b0c067820 */ /* 0x000fe20000400000 */
[----:B------:R-:W-:Y:S01]  /*30b0*/  FMUL R7, R13, -1.4426950216293334961 ;  /* 0xbfb8aa3b0d077820 */ /* 0x000fe20000400000 */
[----:B------:R-:W-:Y:S02]  /*30c0*/  HFMA2 R89, -RZ, RZ, 0, 0 ;  /* 0x00000000ff597431 */ /* 0x000fe400000001ff */
[----:B------:R-:W-:Y:S01]  /*30d0*/  FMUL R75, R94, R75 ;  /* 0x0000004b5e4b7220 */ /* 0x000fe20000400000 */
[----:B------:R-:W-:Y:S01]  /*30e0*/  FMUL R76, R93, R76 ;  /* 0x0000004c5d4c7220 */ /* 0x000fe20000400000 */
[----:B------:R-:W1:Y:S01]  /*30f0*/  MUFU.EX2 R4, R4 ;  /* 0x0000000400047308 */ /* 0x000e620000000800 */
[----:B---3--:R-:W-:Y:S01]  /*3100*/  FADD R18, R18, 1 ;  /* 0x3f80000012127421 */ /* 0x008fe20000000000 */
[----:B------:R-:W-:Y:S01]  /*3110*/  FMUL R73, R96, R73 ;  /* 0x0000004960497220 */ /* 0x000fe20000400000 */
[----:B------:R-:W-:Y:S01]  /*3120*/  FMUL R74, R95, R74 ;  /* 0x0000004a5f4a7220 */ /* 0x000fe20000400000 */
[----:B------:R-:W-:Y:S01]  /*3130*/  FMUL R81, R100, R81 ;  /* 0x0000005164517220 */ /* 0x000fe20000400000 */
[----:B------:R-:W-:Y:S01]  /*3140*/  FMUL R82, R99, R82 ;  /* 0x0000005263527220 */ /* 0x000fe20000400000 */
[----:B--2---:R-:W-:Y:S01]  /*3150*/  FMUL R8, R43, -1.4426950216293334961 ;  /* 0xbfb8aa3b2b087820 */ /* 0x004fe20000400000 */
[----:B------:R-:W-:Y:S01]  /*3160*/  FMUL R10, R42, -1.4426950216293334961 ;  /* 0xbfb8aa3b2a0a7820 */ /* 0x000fe20000400000 */
[----:B------:R-:W2:Y:S01]  /*3170*/  MUFU.EX2 R5, R5 ;  /* 0x0000000500057308 */ /* 0x000ea20000000800 */
[----:B------:R-:W-:Y:S01]  /*3180*/  FMUL R9, R14, -1.4426950216293334961 ;  /* 0xbfb8aa3b0e097820 */ /* 0x000fe20000400000 */
[----:B------:R-:W-:Y:S01]  /*3190*/  FMUL R11, R15, -1.4426950216293334961 ;  /* 0xbfb8aa3b0f0b7820 */ /* 0x000fe20000400000 */
[----:B------:R-:W-:-:S02]  /*31a0*/  F2FP.BF16.F32.PACK_AB R16, R17, R16 ;  /* 0x000000101110723e */ /* 0x000fc400000010ff */
[----:B------:R-:W-:-:S03]  /*31b0*/  F2FP.BF16.F32.PACK_AB R17, R84, R83 ;  /* 0x000000535411723e */ /* 0x000fc600000010ff */
[----:B------:R-:W3:Y:S01]  /*31c0*/  MUFU.EX2 R8, R8 ;  /* 0x0000000800087308 */ /* 0x000ee20000000800 */
[----:B-1----:R-:W-:Y:S01]  /*31d0*/  FADD R40, R4, 1 ;  /* 0x3f80000004287421 */ /* 0x002fe20000000000 */
[----:B------:R-:W-:Y:S01]  /*31e0*/  F2FP.BF16.F32.PACK_AB R4, R87, R90 ;  /* 0x0000005a5704723e */ /* 0x000fe200000010ff */
[----:B------:R-:W-:-:S05]  /*31f0*/  HFMA2 R87, -RZ, RZ, 0, 0 ;  /* 0x00000000ff577431 */ /* 0x000fca00000001ff */
[----:B------:R-:W1:Y:S01]  /*3200*/  MUFU.EX2 R6, R6 ;  /* 0x0000000600067308 */ /* 0x000e620000000800 */
[----:B--2---:R-:W-:Y:S01]  /*3210*/  FADD R5, R5, 1 ;  /* 0x3f80000005057421 */ /* 0x004fe20000000000 */
[----:B------:R-:W-:Y:S02]  /*3220*/  MOV R37, R86 ;  /* 0x0000005600257202 */ /* 0x000fe40000000f00 */
[----:B------:R-:W-:-:S04]  /*3230*/  LEA R86, R72, R66, 0xd ;  /* 0x0000004248567211 */ /* 0x000fc800078e68ff */
[----:B------:R-:W2:Y:S01]  /*3240*/  MUFU.EX2 R7, R7 ;  /* 0x0000000700077308 */ /* 0x000ea20000000800 */
[----:B---3--:R-:W-:-:S07]  /*3250*/  FADD R8, R8, 1 ;  /* 0x3f80000008087421 */ /* 0x008fce0000000000 */
[----:B------:R-:W3:Y:S01]  /*3260*/  MUFU.EX2 R10, R10 ;  /* 0x0000000a000a7308 */ /* 0x000ee20000000800 */
[----:B-1----:R-:W-:Y:S01]  /*3270*/  FADD R59, R6, 1 ;  /* 0x3f800000063b7421 */ /* 0x002fe20000000000 */
[----:B------:R-:W-:Y:S02]  /*3280*/  LEA R6, R36, R65, 0xd ;  /* 0x0000004124067211 */ /* 0x000fe400078e68ff */
[----:B------:R-:W-:Y:S02]  /*3290*/  MOV R36, R86 ;  /* 0x0000005600247202 */ /* 0x000fe40000000f00 */
[----:B------:R-:W-:Y:S02]  /*32a0*/  LEA R86, R72, R69, 0xd ;  /* 0x0000004548567211 */ /* 0x000fe400078e68ff */
[----:B------:R-:W1:Y:S01]  /*32b0*/  MUFU.EX2 R9, R9 ;  /* 0x0000000900097308 */ /* 0x000e620000000800 */
[----:B--2---:R-:W-:Y:S01]  /*32c0*/  FADD R44, R7, 1 ;  /* 0x3f800000072c7421 */ /* 0x004fe20000000000 */
[----:B------:R-:W-:-:S04]  /*32d0*/  MOV R7, RZ ;  /* 0x000000ff00077202 */ /* 0x000fc80000000f00 */
[----:B------:R-:W-:Y:S01]  /*32e0*/  MOV R41, R6 ;  /* 0x0000000600297202 */ /* 0x000fe20000000f00 */
[----:B------:R-:W-:Y:S01]  /*32f0*/  FMUL R7, R27, UR26 ;  /* 0x0000001a1b077c20 */ /* 0x000fe20008400000 */
[----:B------:R-:W-:Y:S01]  /*3300*/  MUFU.EX2 R11, R11 ;  /* 0x0000000b000b7308 */ /* 0x000fe20000000800 */
[----:B---3--:R-:W-:Y:S01]  /*3310*/  FADD R10, R10, 1 ;  /* 0x3f8000000a0a7421 */ /* 0x008fe20000000000 */
[----:B------:R-:W-:Y:S01]  /*3320*/  F2FP.BF16.F32.PACK_AB R6, R25, R24 ;  /* 0x000000181906723e */ /* 0x000fe200000010ff */
[----:B------:R-:W-:Y:S01]  /*3330*/  HFMA2 R25, -RZ, RZ, 0, 0 ;  /* 0x00000000ff197431 */ /* 0x000fe200000001ff */
[----:B------:R-:W-:Y:S02]  /*3340*/  LEA R24, R72, R67, 0xd ;  /* 0x0000004348187211 */ /* 0x000fe400078e68ff */
[----:B------:R-:W-:Y:S02]  /*3350*/  MOV R27, RZ ;  /* 0x000000ff001b7202 */ /* 0x000fe40000000f00 */
[----:B------:R-:W2:Y:S01]  /*3360*/  MUFU.RCP R40, R40 ;  /* 0x0000002800287308 */ /* 0x000ea20000001000 */
[----:B-1----:R-:W-:Y:S01]  /*3370*/  FADD R9, R9, 1 ;  /* 0x3f80000009097421 */ /* 0x002fe20000000000 */
[----:B------:R-:W-:-:S06]  /*3380*/  MOV R25, R24 ;  /* 0x0000001800197202 */ /* 0x000fcc0000000f00 */
[----:B------:R-:W1:Y:S08]  /*3390*/  MUFU.RCP R45, R5 ;  /* 0x00000005002d7308 */ /* 0x000e700000001000 */
[----:B------:R3:W4:Y:S01]  /*33a0*/  MUFU.RCP R85, R10 ;  /* 0x0000000a00557308 */ /* 0x0007220000001000 */
[----:B--2---:R-:W-:-:S07]  /*33b0*/  FMUL R40, R39, R40 ;  /* 0x0000002827287220 */ /* 0x004fce0000400000 */
[----:B------:R-:W2:Y:S01]  /*33c0*/  MUFU.RCP R8, R8 ;  /* 0x0000000800087308 */ /* 0x000ea20000001000 */
[----:B-1----:R-:W-:Y:S01]  /*33d0*/  FMUL R45, R38, R45 ;  /* 0x0000002d262d7220 */ /* 0x002fe20000400000 */
[----:B------:R-:W-:Y:S01]  /*33e0*/  F2FP.BF16.F32.PACK_AB R5, R23, R88 ;  /* 0x000000581705723e */ /* 0x000fe200000010ff */
[C---:B------:R-:W-:Y:S01]  /*33f0*/  FMUL R23, R7.reuse, R40 ;  /* 0x0000002807177220 */ /* 0x040fe20000400000 */
[----:B------:R-:W-:Y:S01]  /*3400*/  F2FP.BF16.F32.PACK_AB R7, R7, R26 ;  /* 0x0000001a0707723e */ /* 0x000fe200000010ff */
[----:B------:R-:W-:Y:S01]  /*3410*/  FMUL R40, R26, R45 ;  /* 0x0000002d1a287220 */ /* 0x000fe20000400000 */
[----:B------:R-:W-:Y:S01]  /*3420*/  LEA R26, R72, R68, 0xd ;  /* 0x00000044481a7211 */ /* 0x000fe200078e68ff */
[----:B------:R-:W-:Y:S01]  /*3430*/  FMUL R72, R34, UR26 ;  /* 0x0000001a22487c20 */ /* 0x000fe20008400000 */
[----:B------:R-:W1:Y:S01]  /*3440*/  MUFU.RCP R59, R59 ;  /* 0x0000003b003b7308 */ /* 0x000e620000001000 */
[----:B---3--:R-:W-:Y:S01]  /*3450*/  FADD R10, R11, 1 ;  /* 0x3f8000000b0a7421 */ /* 0x008fe20000000000 */
[----:B------:R-:W-:Y:S01]  /*3460*/  MOV R24, R26 ;  /* 0x0000001a00187202 */ /* 0x000fe20000000f00 */
[----:B------:R-:W-:Y:S01]  /*3470*/  FMUL R27, R33, UR26 ;  /* 0x0000001a211b7c20 */ /* 0x000fe20008400000 */
[----:B------:R-:W-:Y:S01]  /*3480*/  MOV R26, R86 ;  /* 0x00000056001a7202 */ /* 0x000fe20000000f00 */
[----:B------:R-:W-:Y:S01]  /*3490*/  FMUL R86, R28, UR26 ;  /* 0x0000001a1c567c20 */ /* 0x000fe20008400000 */
[----:B------:R-:W-:Y:S01]  /*34a0*/  FMUL R28, R32, UR26 ;  /* 0x0000001a201c7c20 */ /* 0x000fe20008400000 */
[----:B----4-:R-:W-:Y:S01]  /*34b0*/  FMUL R33, R42, R85 ;  /* 0x000000552a217220 */ /* 0x010fe20000400000 */
[----:B------:R3:W4:Y:S01]  /*34c0*/  MUFU.RCP R11, R9 ;  /* 0x00000009000b7308 */ /* 0x0007220000001000 */
[----:B--2---:R-:W-:Y:S01]  /*34d0*/  FMUL R32, R43, R8 ;  /* 0x000000082b207220 */ /* 0x004fe20000400000 */
[----:B------:R-:W-:Y:S01]  /*34e0*/  F2FP.BF16.F32.PACK_AB R8, R29, R86 ;  /* 0x000000561d08723e */ /* 0x000fe200000010ff */
[----:B------:R-:W-:Y:S01]  /*34f0*/  FMUL R33, R30, R33 ;  /* 0x000000211e217220 */ /* 0x000fe20000400000 */
[----:B------:R2:W-:Y:S01]  /*3500*/  STSM.16.M88.4 [R37], R4 ;  /* 0x0000000425007844 */ /* 0x0005e20000000200 */
[----:B------:R-:W-:-:S03]  /*3510*/  F2FP.BF16.F32.PACK_AB R23, R23, R40 ;  /* 0x000000281717723e */ /* 0x000fc600000010ff */
[----:B------:R-:W5:Y:S01]  /*3520*/  MUFU.RCP R44, R44 ;  /* 0x0000002c002c7308 */ /* 0x000f620000001000 */
[C---:B-1----:R-:W-:Y:S01]  /*3530*/  FMUL R34, R12.reuse, R59 ;  /* 0x0000003b0c227220 */ /* 0x042fe20000400000 */
[----:B------:R-:W-:Y:S02]  /*3540*/  F2FP.BF16.F32.PACK_AB R59, R39, R38 ;  /* 0x00000026273b723e */ /* 0x000fe400000010ff */
[----:B------:R-:W-:Y:S01]  /*3550*/  F2FP.BF16.F32.PACK_AB R12, R12, R13 ;  /* 0x0000000d0c0c723e */ /* 0x000fe200000010ff */
[----:B------:R-:W-:-:S03]  /*3560*/  FMUL R34, R29, R34 ;  /* 0x000000221d227220 */ /* 0x000fc60000400000 */
[----:B------:R-:W1:Y:S01]  /*3570*/  MUFU.RCP R10, R10 ;  /* 0x0000000a000a7308 */ /* 0x000e620000001000 */
[----:B---3--:R-:W-:Y:S01]  /*3580*/  FMUL R9, R31, UR26 ;  /* 0x0000001a1f097c20 */ /* 0x008fe20008400000 */
[----:B------:R-:W-:Y:S01]  /*3590*/  FADD R31, R19, 1 ;  /* 0x3f800000131f7421 */ /* 0x000fe20000000000 */
[----:B------:R-:W-:Y:S02]  /*35a0*/  FMUL R19, R35, UR26 ;  /* 0x0000001a23137c20 */ /* 0x000fe40008400000 */
[C---:B------:R-:W-:Y:S01]  /*35b0*/  FMUL R32, R9.reuse, R32 ;  /* 0x0000002009207220 */ /* 0x040fe20000400000 */
[----:B------:R-:W-:Y:S01]  /*35c0*/  F2FP.BF16.F32.PACK_AB R9, R9, R30 ;  /* 0x0000001e0909723e */ /* 0x000fe200000010ff */
[C---:B----4-:R-:W-:Y:S01]  /*35d0*/  FMUL R30, R14.reuse, R11 ;  /* 0x0000000b0e1e7220 */ /* 0x050fe20000400000 */
[----:B------:R-:W3:Y:S01]  /*35e0*/  MUFU.RCP R18, R18 ;  /* 0x0000001200127308 */ /* 0x000ee20000001000 */
[----:B-----5:R-:W-:Y:S01]  /*35f0*/  FMUL R35, R13, R44 ;  /* 0x0000002c0d237220 */ /* 0x020fe20000400000 */
[----:B------:R-:W-:Y:S01]  /*3600*/  MOV R44, UR8 ;  /* 0x00000008002c7c02 */ /* 0x000fe20008000f00 */
[----:B------:R-:W-:Y:S01]  /*3610*/  FMUL R30, R27, R30 ;  /* 0x0000001e1b1e7220 */ /* 0x000fe20000400000 */
[----:B------:R-:W-:Y:S01]  /*3620*/  F2FP.BF16.F32.PACK_AB R14, R14, R15 ;  /* 0x0000000f0e0e723e */ /* 0x000fe200000010ff */
[----:B------:R-:W-:Y:S01]  /*3630*/  FMUL R35, R86, R35 ;  /* 0x0000002356237220 */ /* 0x000fe20000400000 */
[----:B------:R-:W-:-:S02]  /*3640*/  LEA R86, R44, R61, 0xd ;  /* 0x0000003d2c567211 */ /* 0x000fc400078e68ff */
[----:B------:R-:W4:Y:S01]  /*3650*/  MUFU.RCP R31, R31 ;  /* 0x0000001f001f7308 */ /* 0x000f220000001000 */
[----:B-1----:R-:W-:Y:S01]  /*3660*/  FMUL R11, R15, R10 ;  /* 0x0000000a0f0b7220 */ /* 0x002fe20000400000 */
[----:B------:R-:W-:Y:S02]  /*3670*/  F2FP.BF16.F32.PACK_AB R10, R27, R28 ;  /* 0x0000001c1b0a723e */ /* 0x000fe400000010ff */
[C---:B------:R-:W-:Y:S02]  /*3680*/  LEA R90, R44.reuse, R63, 0xd ;  /* 0x0000003f2c5a7211 */ /* 0x040fe400078e68ff */
[----:B------:R-:W-:Y:S02]  /*3690*/  LEA R88, R44, R65, 0xd ;  /* 0x000000412c587211 */ /* 0x000fe400078e68ff */
[----:B------:R-:W-:Y:S01]  /*36a0*/  MOV R86, R86 ;  /* 0x0000005600567202 */ /* 0x000fe20000000f00 */
[----:B---3--:R-:W-:Y:S01]  /*36b0*/  FMUL R18, R47, R18 ;  /* 0x000000122f127220 */ /* 0x008fe20000400000 */
[----:B------:R-:W-:-:S02]  /*36c0*/  MOV R45, R90 ;  /* 0x0000005a002d7202 */ /* 0x000fc40000000f00 */
[----:B------:R-:W-:Y:S02]  /*36d0*/  MOV R27, R88 ;  /* 0x00000058001b7202 */ /* 0x000fe40000000f00 */
[----:B------:R-:W-:Y:S02]  /*36e0*/  F2FP.BF16.F32.PACK_AB R13, R43, R42 ;  /* 0x0000002a2b0d723e */ /* 0x000fe400000010ff */
[----:B------:R-:W-:Y:S01]  /*36f0*/  F2FP.BF16.F32.PACK_AB R15, R47, R46 ;  /* 0x0000002e2f0f723e */ /* 0x000fe200000010ff */
[----:B----4-:R-:W-:Y:S01]  /*3700*/  FMUL R29, R46, R31 ;  /* 0x0000001f2e1d7220 */ /* 0x010fe20000400000 */
[----:B------:R-:W-:Y:S01]  /*3710*/  FMUL R31, R28, R11 ;  /* 0x0000000b1c1f7220 */ /* 0x000fe20000400000 */
[C---:B------:R-:W-:Y:S01]  /*3720*/  FMUL R28, R19.reuse, R18 ;  /* 0x00000012131c7220 */ /* 0x040fe20000400000 */
[----:B------:R-:W-:Y:S01]  /*3730*/  F2FP.BF16.F32.PACK_AB R11, R19, R72 ;  /* 0x00000048130b723e */ /* 0x000fe200000010ff */
[----:B------:R-:W-:Y:S01]  /*3740*/  FMUL R29, R72, R29 ;  /* 0x0000001d481d7220 */ /* 0x000fe20000400000 */
[----:B------:R-:W-:-:S02]  /*3750*/  LEA R18, R44, R64, 0xd ;  /* 0x000000402c127211 */ /* 0x000fc400078e68ff */
[----:B------:R-:W-:Y:S01]  /*3760*/  MOV R19, RZ ;  /* 0x000000ff00137202 */ /* 0x000fe20000000f00 */
[----:B------:R1:W-:Y:S01]  /*3770*/  STSM.16.M88.4 [R41], R8 ;  /* 0x0000000829007844 */ /* 0x0003e20000000200 */
[----:B--2---:R-:W-:Y:S02]  /*3780*/  F2FP.BF16.F32.PACK_AB R4, R78, R77 ;  /* 0x0000004d4e04723e */ /* 0x004fe400000010ff */
[----:B------:R-:W-:Y:S01]  /*3790*/  MOV R44, R18 ;  /* 0x00000012002c7202 */ /* 0x000fe20000000f00 */
[----:B------:R2:W-:Y:S01]  /*37a0*/  STSM.16.M88.4 [R86], R48 ;  /* 0x0000003056007844 */ /* 0x0005e20000000200 */
[----:B------:R-:W-:Y:S02]  /*37b0*/  F2FP.BF16.F32.PACK_AB R5, R76, R75 ;  /* 0x0000004b4c05723e */ /* 0x000fe400000010ff */
[----:B------:R-:W-:Y:S01]  /*37c0*/  F2FP.BF16.F32.PACK_AB R6, R74, R73 ;  /* 0x000000494a06723e */ /* 0x000fe200000010ff */
[----:B------:R2:W-:Y:S01]  /*37d0*/  STSM.16.M88.4 [R45], R52 ;  /* 0x000000342d007844 */ /* 0x0005e20000000200 */
[----:B------:R-:W-:-:S02]  /*37e0*/  F2FP.BF16.F32.PACK_AB R7, R97, R98 ;  /* 0x000000626107723e */ /* 0x000fc400000010ff */
[----:B------:R-:W-:Y:S01]  /*37f0*/  F2FP.BF16.F32.PACK_AB R18, R82, R81 ;  /* 0x000000515212723e */ /* 0x000fe200000010ff */
[----:B------:R2:W-:Y:S01]  /*3800*/  STSM.16.M88.4 [R44], R56 ;  /* 0x000000382c007844 */ /* 0x0005e20000000200 */
[----:B------:R-:W-:-:S03]  /*3810*/  F2FP.BF16.F32.PACK_AB R19, R80, R79 ;  /* 0x0000004f5013723e */ /* 0x000fc600000010ff */
[----:B------:R2:W-:Y:S04]  /*3820*/  STSM.16.M88.4 [R27], R12 ;  /* 0x0000000c1b007844 */ /* 0x0005e80000000200 */
[----:B------:R2:W-:Y:S04]  /*3830*/  STSM.16.M88.4 [R36], R4 ;  /* 0x0000000424007844 */ /* 0x0005e80000000200 */
[----:B------:R2:W-:Y:S04]  /*3840*/  STSM.16.M88.4 [R25], R16 ;  /* 0x0000001019007844 */ /* 0x0005e80000000200 */
[----:B------:R2:W-:Y:S01]  /*3850*/  STSM.16.M88.4 [R24], R20 ;  /* 0x0000001418007844 */ /* 0x0005e20000000200 */
[----:B-1----:R-:W-:-:S02]  /*3860*/  F2FP.BF16.F32.PACK_AB R8, R34, R35 ;  /* 0x000000232208723e */ /* 0x002fc400000010ff */
[----:B------:R-:W-:Y:S02]  /*3870*/  F2FP.BF16.F32.PACK_AB R9, R32, R33 ;  /* 0x000000212009723e */ /* 0x000fe400000010ff */
[----:B------:R-:W-:Y:S02]  /*3880*/  F2FP.BF16.F32.PACK_AB R10, R30, R31 ;  /* 0x0000001f1e0a723e */ /* 0x000fe400000010ff */
[----:B------:R-:W-:-:S05]  /*3890*/  F2FP.BF16.F32.PACK_AB R11, R28, R29 ;  /* 0x0000001d1c0b723e */ /* 0x000fca00000010ff */
[----:B------:R2:W-:Y:S01]  /*38a0*/  STSM.16.M88.4 [R26], R8 ;  /* 0x000000081a007844 */ /* 0x0005e20000000200 */
[----:B------:R1:W-:Y:S06]  /*38b0*/  MEMBAR.ALL.CTA ;  /* 0x0000000000007992 */ /* 0x0003ec0000008000 */
[----:B-1----:R-:W1:Y:S02]  /*38c0*/  FENCE.VIEW.ASYNC.S ;  /* 0x00000000000073c6 */ /* 0x002e640000000000 */
[----:B-1----:R-:W-:Y:S06]  /*38d0*/  BAR.SYNC.DEFER_BLOCKING 0x1, 0x80 ;  /* 0x0042000000007b1d */ /* 0x002fec0000010000 */
[----:B------:R-:W-:Y:S05]  /*38e0*/  @P0 BRA `(.L_x_37) ;  /* 0x0000000000500947 */ /* 0x000fea0003800000 */
[----:B------:R-:W-:Y:S02]  /*38f0*/  USHF.L.U32 UR12, UR12, 0xc, URZ ;  /* 0x0000000c0c0c7899 */ /* 0x000fe400080006ff */
[----:B------:R-:W-:Y:S02]  /*3900*/  USHF.L.U32 UR8, UR8, 0xc, URZ ;  /* 0x0000000c08087899 */ /* 0x000fe400080006ff */
[----:B------:R-:W-:Y:S02]  /*3910*/  USHF.L.U32 UR4, UR4, 0xc, URZ ;  /* 0x0000000c04047899 */ /* 0x000fe400080006ff */
[----:B------:R-:W-:Y:S02]  /*3920*/  UIADD3 UR12, UPT, UPT, UR12, UR12, URZ ;  /* 0x0000000c0c0c7290 */ /* 0x000fe4000fffe0ff */
[----:B------:R-:W-:Y:S02]  /*3930*/  ULEA UR13, UR27, UR13, 0x8 ;  /* 0x0000000d1b0d7291 */ /* 0x000fe4000f8e40ff */
[----:B------:R-:W-:-:S02]  /*3940*/  UIADD3 UR8, UPT, UPT, UR8, UR8, URZ ;  /* 0x0000000808087290 */ /* 0x000fc4000fffe0ff */
[----:B------:R-:W-:Y:S02]  /*3950*/  ULEA UR5, UR27, UR5, 0x2 ;  /* 0x000000051b057291 */ /* 0x000fe4000f8e10ff */
[----:B------:R-:W-:Y:S02]  /*3960*/  UIADD3 UR4, UPT, UPT, UR23, UR4, UR4 ;  /* 0x0000000417047290 */ /* 0x000fe4000fffe004 */
[----:B------:R-:W-:Y:S02]  /*3970*/  UIADD3 UR12, UPT, UPT, UR12, 0x400, UR23 ;  /* 0x000004000c0c7890 */ /* 0x000fe4000fffe017 */
[----:B------:R-:W-:Y:S02]  /*3980*/  UIADD3 UR9, UPT, UPT, UR13, 0x40, URZ ;  /* 0x000000400d097890 */ /* 0x000fe4000fffe0ff */
[----:B------:R-:W-:Y:S02]  /*3990*/  UIADD3 UR8, UPT, UPT, UR8, 0x400, UR23 ;  /* 0x0000040008087890 */ /* 0x000fe4000fffe017 */
[----:B------:R-:W-:-:S02]  /*39a0*/  USHF.L.U32 UR5, UR5, 0x5, URZ ;  /* 0x0000000505057899 */ /* 0x000fc400080006ff */
[----:B------:R-:W-:Y:S01]  /*39b0*/  UIADD3 UR4, UPT, UPT, UR4, 0x8400, URZ ;  /* 0x0000840004047890 */ /* 0x000fe2000fffe0ff */
[----:B------:R1:W-:Y:S01]  /*39c0*/  UTMASTG.2D [UR12], [UR30], desc[URZ] ;  /* 0x0000ff0c1e0073b5 */ /* 0x0003e20008009000 */
[----:B------:R-:W-:Y:S01]  /*39d0*/  UMOV UR10, UR14 ;  /* 0x0000000e000a7c82 */ /* 0x000fe20008000000 */
[----:B------:R-:W-:Y:S02]  /*39e0*/  UMOV UR6, UR14 ;  /* 0x0000000e00067c82 */ /* 0x000fe40008000000 */
[----:B------:R1:W-:Y:S04]  /*39f0*/  UTMASTG.2D [UR8], [UR30], desc[URZ] ;  /* 0x0000ff081e0073b5 */ /* 0x0003e80008009000 */
[----:B------:R1:W-:Y:S01]  /*3a00*/  UTMASTG.2D [UR4], [UR28], desc[URZ] ;  /* 0x0000ff041c0073b5 */ /* 0x0003e20008009000 */
[----:B------:R0:W-:Y:S01]  /*3a10*/  UTMACMDFLUSH ;  /* 0x00000000000079b7 */ /* 0x0001e20000000000 */
[----:B-1----:R-:W-:-:S04]  /*3a20*/  DEPBAR.LE SB0, 0x3 ;  /* 0x000080c00000791a */ /* 0x002fc80000000000 */
.L_x_37:
[----:B------:R-:W-:Y:S01]  /*3a30*/  BAR.SYNC.DEFER_BLOCKING 0x1, 0x80 ;  /* 0x0042000000007b1d */ /* 0x000fe20000010000 */
[----:B------:R-:W-:Y:S02]  /*3a40*/  UPLOP3.LUT UP0, UPT, UPT, UPT, UP1, 0x80, 0x8 ;  /* 0x000000000008789c */ /* 0x000fe40003f0f010 */
[----:B------:R-:W-:-:S03]  /*3a50*/  UPLOP3.LUT UP1, UPT, UPT, UPT, UPT, 0x40, 0x4 ;  /* 0x000000000004789c */ /* 0x000fc60003f2e870 */
[----:B------:R-:W-:-:S04]  /*3a60*/  UMOV UR5, 0x2 ;  /* 0x0000000200057882 */ /* 0x000fc80000000000 */
[----:B------:R-:W-:Y:S05]  /*3a70*/  BRA.U UP0, `(.L_x_38) ;  /* 0xffffffe500bc7547 */ /* 0x000fea000b83ffff */
[----:B------:R-:W1:Y:S01]  /*3a80*/  LDCU.64 UR4, c[0x0][0x5c0] ;  /* 0x0000b800ff0477ac */ /* 0x000e620008000a00 */
[----:B------:R-:W-:Y:S01]  /*3a90*/  UIADD3 UR22, UPT, UPT, UR21, UR22, URZ ;  /* 0x0000001615167290 */ /* 0x000fe2000fffe0ff */
[----:B------:R-:W-:-:S03]  /*3aa0*/  ELECT P0, URZ, PT ;  /* 0x0000000000ff782f */ /* 0x000fc60003800000 */
[----:B------:R-:W-:Y:S02]  /*3ab0*/  UISETP.GE.AND UP0, UPT, UR22, 0x200, UPT ;  /* 0x000002001600788c */ /* 0x000fe4000bf06270 */
[----:B------:R-:W-:Y:S02]  /*3ac0*/  UIADD3 UR11, UPT, UPT, UR11, 0x1, URZ ;  /* 0x000000010b0b7890 */ /* 0x000fe4000fffe0ff */
[----:B-1----:R-:W-:-:S06]  /*3ad0*/  UIMAD.WIDE.U32 UR8, UR22, UR5, URZ ;  /* 0x00000005160872a5 */ /* 0x002fcc000f8e00ff */
[----:B--2---:R-:W-:Y:S01]  /*3ae0*/  @P0 IMAD.MOV.U32 R5, RZ, RZ, 0x1 ;  /* 0x00000001ff050424 */ /* 0x004fe200078e00ff */
[----:B------:R-:W1:Y:S03]  /*3af0*/  LDCU UR5, c[0x0][0x5d0] ;  /* 0x0000ba00ff0577ac */ /* 0x000e660008000800 */
[----:B------:R2:W-:Y:S01]  /*3b00*/  @P0 SYNCS.ARRIVE.TRANS64.ART0 RZ, [R0+URZ+0x50], R5 ;  /* 0x0000500500ff09a7 */ /* 0x0005e200085000ff */
[----:B------:R-:W-:-:S04]  /*3b10*/  UIADD3 UR6, UPT, UPT, UR22, -UR9, URZ ;  /* 0x8000000916067290 */ /* 0x000fc8000fffe0ff */
[----:B------:R-:W-:-:S04]  /*3b20*/  USHF.R.U32.HI UR6, URZ, UR20, UR6 ;  /* 0x00000014ff067299 */ /* 0x000fc80008011606 */
[----:B------:R-:W-:-:S04]  /*3b30*/  UIADD3 UR6, UPT, UPT, UR9, UR6, URZ ;  /* 0x0000000609067290 */ /* 0x000fc8000fffe0ff */
[----:B------:R-:W-:-:S04]  /*3b40*/  USHF.R.U32.HI UR14, URZ, UR19, UR6 ;  /* 0x00000013ff0e7299 */ /* 0x000fc80008011606 */
[----:B------:R-:W-:-:S04]  /*3b50*/  UIADD3 UR14, UPT, UPT, -UR14, URZ, URZ ;  /* 0x000000ff0e0e7290 */ /* 0x000fc8000fffe1ff */
[----:B------:R-:W-:Y:S01]  /*3b60*/  UIMAD UR14, UR4, UR14, UR22 ;  /* 0x0000000e040e72a4 */ /* 0x000fe2000f8e0216 */
[----:B--2---:R-:W-:-:S03]  /*3b70*/  VIADD R0, R3, 0x1 ;  /* 0x0000000103007836 */ /* 0x004fc60000000000 */
[----:B-1----:R-:W-:Y:S01]  /*3b80*/  UIMAD.WIDE.U32 UR8, UR14, UR5, URZ ;  /* 0x000000050e0872a5 */ /* 0x002fe2000f8e00ff */
[----:B------:R-:W1:Y:S01]  /*3b90*/  LDCU.64 UR4, c[0x0][0x5d8] ;  /* 0x0000bb00ff0477ac */ /* 0x000e620008000a00 */
[----:B------:R-:W-:Y:S02]  /*3ba0*/  ISETP.NE.AND P0, PT, R0, 0x2, PT ;  /* 0x000000020000780c */ /* 0x000fe40003f05270 */
[----:B------:R-:W-:Y:S02]  /*3bb0*/  UIADD3 UR6, UPT, UPT, UR14, -UR9, URZ ;  /* 0x800000090e067290 */ /* 0x000fe4000fffe0ff */
[----:B------:R-:W-:Y:S02]  /*3bc0*/  SEL R3, RZ, 0x1, P0 ;  /* 0x00000001ff037807 */ /* 0x000fe40000000000 */
[----:B------:R-:W-:Y:S02]  /*3bd0*/  USHF.R.U32.HI UR6, URZ, UR18, UR6 ;  /* 0x00000012ff067299 */ /* 0x000fe40008011606 */
[----:B------:R-:W-:-:S02]  /*3be0*/  LOP3.LUT R60, R60, R3, RZ, 0x3c, !PT ;  /* 0x000000033c3c7212 */ /* 0x000fc400078e3cff */
[----:B------:R-:W-:Y:S01]  /*3bf0*/  UIADD3 UR6, UPT, UPT, UR9, UR6, URZ ;  /* 0x0000000609067290 */ /* 0x000fe2000fffe0ff */
[----:B------:R-:W-:-:S03]  /*3c00*/  SEL R3, R0, RZ, P0 ;  /* 0x000000ff00037207 */ /* 0x000fc60000000000 */
[----:B------:R-:W-:-:S04]  /*3c10*/  USHF.R.U32.HI UR6, URZ, UR17, UR6 ;  /* 0x00000011ff067299 */ /* 0x000fc80008011606 */
[----:B-1----:R-:W-:Y:S01]  /*3c20*/  UIMAD.WIDE.U32 UR8, UR6, UR5, URZ ;  /* 0x00000005060872a5 */ /* 0x002fe2000f8e00ff */
[----:B------:R-:W1:Y:S03]  /*3c30*/  LDCU UR5, c[0x0][0x5cc] ;  /* 0x0000b980ff0577ac */ /* 0x000e660008000800 */
[----:B------:R-:W-:-:S04]  /*3c40*/  UIADD3 UR8, UPT, UPT, UR6, -UR9, URZ ;  /* 0x8000000906087290 */ /* 0x000fc8000fffe0ff */
[----:B------:R-:W-:-:S04]  /*3c50*/  USHF.R.U32.HI UR8, URZ, UR16, UR8 ;  /* 0x00000010ff087299 */ /* 0x000fc80008011608 */
[----:B------:R-:W-:-:S04]  /*3c60*/  UIADD3 UR8, UPT, UPT, UR9, UR8, URZ ;  /* 0x0000000809087290 */ /* 0x000fc8000fffe0ff */
[----:B------:R-:W-:-:S04]  /*3c70*/  USHF.R.U32.HI UR27, URZ, UR15, UR8 ;  /* 0x0000000fff1b7299 */ /* 0x000fc80008011608 */
[----:B------:R-:W-:-:S04]  /*3c80*/  UIADD3 UR27, UPT, UPT, -UR27, URZ, URZ ;  /* 0x000000ff1b1b7290 */ /* 0x000fc8000fffe1ff */
[----:B------:R-:W-:Y:S02]  /*3c90*/  UIMAD UR27, UR4, UR27, UR6 ;  /* 0x0000001b041b72a4 */ /* 0x000fe4000f8e0206 */
[----:B------:R-:W-:-:S04]  /*3ca0*/  UIADD3 UR6, UPT, UPT, -UR6, URZ, URZ ;  /* 0x000000ff06067290 */ /* 0x000fc8000fffe1ff */
[----:B-1----:R-:W-:Y:S01]  /*3cb0*/  UIMAD UR14, UR5, UR6, UR14 ;  /* 0x00000006050e72a4 */ /* 0x002fe2000f8e020e */
[----:B------:R-:W-:Y:S11]  /*3cc0*/  BRA.U !UP0, `(.L_x_39) ;  /* 0xffffffe108d87547 */ /* 0x000ff6000b83ffff */
.L_x_35:
[----:B------:R-:W-:-:S13]  /*3cd0*/  ISETP.NE.AND P0, PT, R71, RZ, PT ;  /* 0x000000ff4700720c */ /* 0x000fda0003f05270 */
[----:B------:R-:W-:Y:S05]  /*3ce0*/  @P0 BRA `(.L_x_40) ;  /* 0x00000000001c0947 */ /* 0x000fea0003800000 */
[----:B------:R-:W3:Y:S01]  /*3cf0*/  S2UR UR4, SR_CgaCtaId ;  /* 0x00000000000479c3 */ /* 0x000ee20000008800 */
[----:B------:R-:W-:Y:S02]  /*3d00*/  ELECT P1, URZ, PT ;  /* 0x0000000000ff782f */ /* 0x000fe40003820000 */
[----:B------:R-:W-:Y:S01]  /*3d10*/  MOV R0, 0x1 ;  /* 0x0000000100007802 */ /* 0x000fe20000000f00 */
[----:B------:R-:W-:-:S04]  /*3d20*/  UMOV UR5, 0x40 ;  /* 0x0000004000057882 */ /* 0x000fc80000000000 */
[----:B------:R-:W-:Y:S01]  /*3d30*/  UVIRTCOUNT.DEALLOC.SMPOOL 0x80 ;  /* 0x000000800000784c */ /* 0x000fe20000000000 */
[----:B---3--:R-:W-:-:S09]  /*3d40*/  ULEA UR4, UR4, UR5, 0x18 ;  /* 0x0000000504047291 */ /* 0x008fd2000f8ec0ff */
[----:B------:R3:W-:Y:S03]  /*3d50*/  @P1 STS.U8 [UR4], R0 ;  /* 0x00000000ff001988 */ /* 0x0007e60008000004 */
.L_x_40:
[----:B------:R-:W-:Y:S06]  /*3d60*/  BAR.SYNC.DEFER_BLOCKING 0x1, 0x80 ;  /* 0x0042000000007b1d */ /* 0x000fec0000010000 */
[----:B------:R-:W-:Y:S05]  /*3d70*/  @P0 BRA `(.L_x_41) ;  /* 0x0000000000a00947 */ /* 0x000fea0003800000 */
[----:B------:R-:W4:Y:S01]  /*3d80*/  S2UR UR5, SR_CgaCtaId ;  /* 0x00000000000579c3 */ /* 0x000f220000008800 */
[----:B------:R-:W-:Y:S01]  /*3d90*/  NOP ;  /* 0x0000000000007918 */ /* 0x000fe20000000000 */
[----:B------:R-:W-:Y:S01]  /*3da0*/  UMOV UR4, 0x50 ;  /* 0x0000005000047882 */ /* 0x000fe20000000000 */
[----:B--2---:R-:W-:Y:S01]  /*3db0*/  LOP3.LUT R4, R70, 0xffff, RZ, 0xc0, !PT ;  /* 0x0000ffff46047812 */ /* 0x004fe200078ec0ff */
[----:B------:R-:W-:Y:S02]  /*3dc0*/  IMAD.MOV.U32 R3, RZ, RZ, 0xff ;  /* 0x000000ffff037424 */ /* 0x000fe400078e00ff */
[----:B-1----:R-:W-:Y:S01]  /*3dd0*/  IMAD.MOV.U32 R2, RZ, RZ, 0x1 ;  /* 0x00000001ff027424 */ /* 0x002fe200078e00ff */
[----:B------:R-:W-:-:S04]  /*3de0*/  SHF.R.U32.HI R4, RZ, 0x5, R4 ;  /* 0x00000005ff047819 */ /* 0x000fc80000011604 */
[----:B------:R-:W-:Y:S01]  /*3df0*/  SHF.L.U32 R3, R3, R4, RZ ;  /* 0x0000000403037219 */ /* 0x000fe200000006ff */
[----:B------:R-:W-:-:S05]  /*3e00*/  VIADD R5, R4, 0x10 ;  /* 0x0000001004057836 */ /* 0x000fca0000000000 */
[----:B------:R-:W-:Y:S01]  /*3e10*/  SHF.L.U32 R2, R2, R5, RZ ;  /* 0x0000000502027219 */ /* 0x000fe200000006ff */
[----:B----4-:R-:W-:-:S03]  /*3e20*/  ULEA UR5, UR5, UR4, 0x18 ;  /* 0x0000000405057291 */ /* 0x010fc6000f8ec0ff */
[----:B------:R-:W-:-:S04]  /*3e30*/  LOP3.LUT R5, R2, R3, RZ, 0xfc, !PT ;  /* 0x0000000302057212 */ /* 0x000fc800078efcff */
[C---:B------:R-:W-:Y:S02]  /*3e40*/  LOP3.LUT R3, R5.reuse, 0xffff, RZ, 0xc0, !PT ;  /* 0x0000ffff05037812 */ /* 0x040fe400078ec0ff */
[----:B---3--:R-:W1:Y:S02]  /*3e50*/  LDS R0, [UR5] ;  /* 0x00000005ff007984 */ /* 0x008e640008000800 */
[----:B-1----:R-:W-:-:S04]  /*3e60*/  LOP3.LUT R2, R5, 0xffff, R0, 0x80, !PT ;  /* 0x0000ffff05027812 */ /* 0x002fc800078e8000 */
[----:B------:R-:W-:-:S13]  /*3e70*/  ISETP.NE.AND P0, PT, R2, R3, PT ;  /* 0x000000030200720c */ /* 0x000fda0003f05270 */
[----:B------:R-:W-:Y:S05]  /*3e80*/  @P0 BRA `(.L_x_42) ;  /* 0x0000000000500947 */ /* 0x000fea0003800000 */
[----:B------:R-:W-:Y:S02]  /*3e90*/  SHF.R.U32.HI R0, RZ, 0x10, R0 ;  /* 0x00000010ff007819 */ /* 0x000fe40000011600 */
[----:B------:R-:W-:-:S04]  /*3ea0*/  SHF.R.U32.HI R3, RZ, 0x10, R5 ;  /* 0x00000010ff037819 */ /* 0x000fc80000011605 */
[----:B------:R-:W-:-:S04]  /*3eb0*/  LOP3.LUT R0, R0, R3, RZ, 0xc0, !PT ;  /* 0x0000000300007212 */ /* 0x000fc800078ec0ff */
[----:B------:R-:W-:-:S13]  /*3ec0*/  ISETP.NE.AND P0, PT, R0, R3, PT ;  /* 0x000000030000720c */ /* 0x000fda0003f05270 */
[----:B------:R-:W-:Y:S05]  /*3ed0*/  @P0 BRA `(.L_x_43) ;  /* 0x0000000000300947 */ /* 0x000fea0003800000 */
[----:B------:R-:W-:Y:S01]  /*3ee0*/  R2UR UR7, R5 ;  /* 0x00000000050772ca */ /* 0x000fe200000e0000 */
[----:B------:R-:W1:Y:S01]  /*3ef0*/  S2R R2, SR_LANEID ;  /* 0x0000000000027919 */ /* 0x000e620000000000 */
[----:B------:R-:W-:Y:S02]  /*3f00*/  VOTEU.ANY UR6, UPT, PT ;  /* 0x0000000000067886 */ /* 0x000fe400038e0100 */
[----:B------:R-:W-:-:S09]  /*3f10*/  UFLO.U32 UR6, UR6 ;  /* 0x00000006000672bd */ /* 0x000fd200080e0000 */
[----:B------:R-:W-:-:S06]  /*3f20*/  ULOP3.LUT UR7, URZ, UR7, URZ, 0x33, !UPT ;  /* 0x00000007ff077292 */ /* 0x000fcc000f8e33ff */
[----:B------:R-:W-:-:S04]  /*3f30*/  IMAD.U32 R0, RZ, RZ, UR7 ;  /* 0x00000007ff007e24 */ /* 0x000fc8000f8e00ff */
[----:B------:R-:W2:Y:S02]  /*3f40*/  REDUX UR4, R0 ;  /* 0x00000000000473c4 */ /* 0x000ea40000000000 */
[----:B------:R3:W-:Y:S01]  /*3f50*/  UTCATOMSWS.AND URZ, UR7 ;  /* 0x0000000700ff79e3 */ /* 0x0007e20008000000 */
[----:B-1----:R-:W-:Y:S01]  /*3f60*/  ISETP.EQ.U32.AND P0, PT, R2, UR6, PT ;  /* 0x0000000602007c0c */ /* 0x002fe2000bf02070 */
[----:B--2---:R-:W-:-:S12]  /*3f70*/  IMAD.U32 R2, RZ, RZ, UR4 ;  /* 0x00000004ff027e24 */ /* 0x004fd8000f8e00ff */
[----:B------:R3:W-:Y:S01]  /*3f80*/  @P0 ATOMS.AND RZ, [UR5], R2 ;  /* 0x00000002ffff098c */ /* 0x0007e2000a800005 */
[----:B------:R-:W-:Y:S05]  /*3f90*/  BRA `(.L_x_44) ;  /* 0x0000000000147947 */ /* 0x000fea0003800000 */
.L_x_43:
[----:B------:R-:W-:Y:S02]  /*3fa0*/  MOV R2, 0x3fc0 ;  /* 0x00003fc000027802 */ /* 0x000fe40000000f00 */
[----:B------:R-:W-:Y:S05]  /*3fb0*/  CALL.REL.NOINC `($__internal_0_$__cuda_sm10x_tcgen05_guardrail_trap_col_being_dealloced_not_returned_by_alloc) ;  /* 0x0000000000c47944 */ /* 0x000fea0003c00000 */
[----:B------:R-:W-:Y:S05]  /*3fc0*/  BRA `(.L_x_44) ;  /* 0x0000000000087947 */ /* 0x000fea0003800000 */
.L_x_42:
[----:B------:R-:W-:Y:S02]  /*3fd0*/  MOV R2, 0x3ff0 ;  /* 0x00003ff000027802 */ /* 0x000fe40000000f00 */
[----:B------:R-:W-:Y:S05]  /*3fe0*/  CALL.REL.NOINC `($__internal_2_$__cuda_sm10x_tcgen05_guardrail_trap_unallocated_columns_being_dealloced) ;  /* 0x0000000000d07944 */ /* 0x000fea0003c00000 */
.L_x_44:
[----:B------:R-:W-:Y:S01]  /*3ff0*/  NOP ;  /* 0x0000000000007918 */ /* 0x000fe20000000000 */
.L_x_41:
[----:B------:R-:W-:-:S04]  /*4000*/  DEPBAR.LE SB0, 0x0 ;  /* 0x000080000000791a */ /* 0x000fc80000000000 */
[----:B---3--:R-:W-:Y:S05]  /*4010*/  EXIT ;  /* 0x000000000000794d */ /* 0x008fea0003800000 */
.L_x_18:
[----:B------:R-:W-:Y:S02]  /*4020*/  MOV R6, UR23 ;  /* 0x0000001700067c02 */ /* 0x000fe40008000f00 */
[----:B------:R-:W-:Y:S02]  /*4030*/  MOV R7, UR23 ;  /* 0x0000001700077c02 */ /* 0x000fe40008000f00 */
[----:B------:R-:W-:-:S07]  /*4040*/  MOV R0, UR9 ;  /* 0x0000000900007c02 */ /* 0x000fce0008000f00 */
.L_x_45:
[----:B-1----:R1:W2:Y:S02]  /*4050*/  SYNCS.PHASECHK.TRANS64.TRYWAIT P0, [R0+URZ+0x20], R7 ;  /* 0x00002007000075a7 */ /* 0x0022a400080011ff */
[----:B--2---:R-:W-:Y:S05]  /*4060*/  @!P0 NANOSLEEP.SYNCS 0x989680 ;  /* 0x009896800000895d */ /* 0x004fea0003900000 */
[----:B------:R-:W2:Y:S02]  /*4070*/  @!P0 SYNCS.PHASECHK.TRANS64 P0, [R0+URZ+0x20], R7 ;  /* 0x00002007000085a7 */ /* 0x000ea400080010ff */
[----:B--2---:R-:W-:Y:S05]  /*4080*/  @!P0 BRA `(.L_x_45) ;  /* 0xfffffffc00f08947 */ /* 0x004fea000383ffff */
[----:B------:R-:W-:Y:S05]  /*4090*/  BRA `(.L_x_17) ;  /* 0xffffffc800b87947 */ /* 0x000fea000383ffff */
.L_x_21:
[----:B------:R-:W-:Y:S02]  /*40a0*/  MOV R2, UR6 ;  /* 0x0000000600027c02 */ /* 0x000fe40008000f00 */
[----:B------:R-:W-:Y:S02]  /*40b0*/  MOV R3, UR6 ;  /* 0x0000000600037c02 */ /* 0x000fe40008000f00 */
[----:B------:R-:W-:-:S07]  /*40c0*/  MOV R0, UR5 ;  /* 0x0000000500007c02 */ /* 0x000fce0008000f00 */
.L_x_46:
[----:B-1----:R1:W5:Y:S02]  /*40d0*/  SYNCS.PHASECHK.TRANS64.TRYWAIT P0, [R0+URZ+0x20], R3 ;  /* 0x00002003000075a7 */ /* 0x00236400080011ff */
[----:B-----5:R-:W-:Y:S05]  /*40e0*/  @!P0 NANOSLEEP.SYNCS 0x989680 ;  /* 0x009896800000895d */ /* 0x020fea0003900000 */
[----:B------:R-:W5:Y:S02]  /*40f0*/  @!P0 SYNCS.PHASECHK.TRANS64 P0, [R0+URZ+0x20], R3 ;  /* 0x00002003000085a7 */ /* 0x000f6400080010ff */
[----:B-----5:R-:W-:Y:S05]  /*4100*/  @!P0 BRA `(.L_x_46) ;  /* 0xfffffffc00f08947 */ /* 0x020fea000383ffff */
[----:B------:R-:W-:Y:S05]  /*4110*/  BRA `(.L_x_47) ;  /* 0xffffffcc00a47947 */ /* 0x000fea000383ffff */
.L_x_24:
[----:B------:R-:W-:Y:S02]  /*4120*/  MOV R0, UR7 ;  /* 0x0000000700007c02 */ /* 0x000fe40008000f00 */
[----:B------:R-:W-:-:S07]  /*4130*/  MOV R3, R2 ;  /* 0x0000000200037202 */ /* 0x000fce0000000f00 */
.L_x_48:
[----:B-1----:R1:W4:Y:S02]  /*4140*/  SYNCS.PHASECHK.TRANS64.TRYWAIT P0, [R0+URZ+0x50], R3 ;  /* 0x00005003000075a7 */ /* 0x00232400080011ff */
[----:B----4-:R-:W-:Y:S05]  /*4150*/  @!P0 NANOSLEEP.SYNCS 0x989680 ;  /* 0x009896800000895d */ /* 0x010fea0003900000 */
[----:B------:R-:W4:Y:S02]  /*4160*/  @!P0 SYNCS.PHASECHK.TRANS64 P0, [R0+URZ+0x50], R3 ;  /* 0x00005003000085a7 */ /* 0x000f2400080010ff */
[----:B----4-:R-:W-:Y:S05]  /*4170*/  @!P0 BRA `(.L_x_48) ;  /* 0xfffffffc00f08947 */ /* 0x010fea000383ffff */
[----:B------:R-:W-:Y:S05]  /*4180*/  BRA `(.L_x_49) ;  /* 0xffffffd000747947 */ /* 0x000fea000383ffff */
.L_x_26:
[----:B------:R-:W-:Y:S02]  /*4190*/  MOV R2, UR13 ;  /* 0x0000000d00027c02 */ /* 0x000fe40008000f00 */
[----:B------:R-:W-:Y:S02]  /*41a0*/  MOV R3, UR13 ;  /* 0x0000000d00037c02 */ /* 0x000fe40008000f00 */
[----:B------:R-:W-:Y:S07]  /*41b0*/  MOV R0, UR5 ;  /* 0x0000000500007c02 */ /* 0x000fee0008000f00 */
.L_x_50:
[----:B-1----:R1:W4:Y:S02]  /*41c0*/  SYNCS.PHASECHK.TRANS64.TRYWAIT P1, [R0+URZ], R3 ;  /* 0x00000003000075a7 */ /* 0x00232400080211ff */
[----:B----4-:R-:W-:Y:S05]  /*41d0*/  @!P1 NANOSLEEP.SYNCS 0x989680 ;  /* 0x009896800000995d */ /* 0x010fea0003900000 */
[----:B------:R-:W4:Y:S02]  /*41e0*/  @!P1 SYNCS.PHASECHK.TRANS64 P1, [R0+URZ], R3 ;  /* 0x00000003000095a7 */ /* 0x000f2400080210ff */
[----:B----4-:R-:W-:Y:S05]  /*41f0*/  @!P1 BRA `(.L_x_50) ;  /* 0xfffffffc00f09947 */ /* 0x010fea000383ffff */
[----:B------:R-:W-:Y:S05]  /*4200*/  BRA `(.L_x_25) ;  /* 0xffffffd000b87947 */ /* 0x000fea000383ffff */
.L_x_29:
[----:B------:R-:W-:-:S07]  /*4210*/  MOV R3, R2 ;  /* 0x0000000200037202 */ /* 0x000fce0000000f00 */
.L_x_51:
[----:B-1----:R1:W4:Y:S02]  /*4220*/  SYNCS.PHASECHK.TRANS64.TRYWAIT P0, [R0+URZ+0x50], R3 ;  /* 0x00005003000075a7 */ /* 0x00232400080011ff */
[----:B----4-:R-:W-:Y:S05]  /*4230*/  @!P0 NANOSLEEP.SYNCS 0x989680 ;  /* 0x009896800000895d */ /* 0x010fea0003900000 */
[----:B------:R-:W4:Y:S02]  /*4240*/  @!P0 SYNCS.PHASECHK.TRANS64 P0, [R0+URZ+0x50], R3 ;  /* 0x00005003000085a7 */ /* 0x000f2400080010ff */
[----:B----4-:R-:W-:Y:S05]  /*4250*/  @!P0 BRA `(.L_x_51) ;  /* 0xfffffffc00f08947 */ /* 0x010fea000383ffff */
[----:B------:R-:W-:Y:S05]  /*4260*/  BRA `(.L_x_22) ;  /* 0xffffffd400647947 */ /* 0x000fea000383ffff */
.L_x_36:
[----:B------:R-:W-:-:S07]  /*4270*/  MOV R4, R5 ;  /* 0x0000000500047202 */ /* 0x000fce0000000f00 */
.L_x_52:
[----:B-1----:R1:W2:Y:S02]  /*4280*/  SYNCS.PHASECHK.TRANS64.TRYWAIT P1, [R0+URZ+0x40], R5 ;  /* 0x00004005000075a7 */ /* 0x0022a400080211ff */
[----:B--2---:R-:W-:Y:S05]  /*4290*/  @!P1 NANOSLEEP.SYNCS 0x989680 ;  /* 0x009896800000995d */ /* 0x004fea0003900000 */
[----:B------:R-:W2:Y:S02]  /*42a0*/  @!P1 SYNCS.PHASECHK.TRANS64 P1, [R0+URZ+0x40], R5 ;  /* 0x00004005000095a7 */ /* 0x000ea400080210ff */
[----:B--2---:R-:W-:Y:S05]  /*42b0*/  @!P1 BRA `(.L_x_52) ;  /* 0xfffffffc00f09947 */ /* 0x004fea000383ffff */
[----:B------:R-:W-:Y:S05]  /*42c0*/  BRA `(.L_x_53) ;  /* 0xffffffdc00a07947 */ /* 0x000fea000383ffff */
        .weak           $__internal_0_$__cuda_sm10x_tcgen05_guardrail_trap_col_being_dealloced_not_returned_by_alloc
        .type           $__internal_0_$__cuda_sm10x_tcgen05_guardrail_trap_col_being_dealloced_not_returned_by_alloc,@function
        .size           $__internal_0_$__cuda_sm10x_tcgen05_guardrail_trap_col_being_dealloced_not_returned_by_alloc,($__internal_1_$__cuda_sm10x_tcgen05_guardrail_trap_phase_invalid_during_alloc - $__internal_0_$__cuda_sm10x_tcgen05_guardrail_trap_col_being_dealloced_not_returned_by_alloc)
$__internal_0_$__cuda_sm10x_tcgen05_guardrail_trap_col_being_dealloced_not_returned_by_alloc:
[----:B------:R-:W-:Y:S05]  /*42d0*/  BPT.TRAP 0x1 ;  /* 0x000000040000795c */ /* 0x000fea0000300000 */
[----:B------:R-:W-:-:S04]  /*42e0*/  HFMA2 R3, -RZ, RZ, 0, 0 ;  /* 0x00000000ff037431 */ /* 0x000fc800000001ff */
[----:B------:R-:W-:Y:S05]  /*42f0*/  RET.REL.NODEC R2 `(kernel_cutlass_kernel_cudnngemm_swigludense_gemm_persistent_swigluPersistentDenseGemmKernel_object_at__TiledMMA_ThrLayoutVMNK11110000_PermutationMNK____MMAAtom_ThrID10_ShapeMNK6425616_TVL_0) ;  /* 0xffffffbc02407950 */ /* 0x000fea0003c3ffff */
        .weak           $__internal_1_$__cuda_sm10x_tcgen05_guardrail_trap_phase_invalid_during_alloc
        .type           $__internal_1_$__cuda_sm10x_tcgen05_guardrail_trap_phase_invalid_during_alloc,@function
        .size           $__internal_1_$__cuda_sm10x_tcgen05_guardrail_trap_phase_invalid_during_alloc,($__internal_2_$__cuda_sm10x_tcgen05_guardrail_trap_unallocated_columns_being_dealloced - $__internal_1_$__cuda_sm10x_tcgen05_guardrail_trap_phase_invalid_during_alloc)
$__internal_1_$__cuda_sm10x_tcgen05_guardrail_trap_phase_invalid_during_alloc:
[----:B------:R-:W-:Y:S05]  /*4300*/  BPT.TRAP 0x1 ;  /* 0x000000040000795c */ /* 0x000fea0000300000 */
[----:B------:R-:W-:-:S04]  /*4310*/  MOV R3, 0x0 ;  /* 0x0000000000037802 */ /* 0x000fc80000000f00 */
[----:B------:R-:W-:Y:S05]  /*4320*/  RET.REL.NODEC R2 `(kernel_cutlass_kernel_cudnngemm_swigludense_gemm_persistent_swigluPersistentDenseGemmKernel_object_at__TiledMMA_ThrLayoutVMNK11110000_PermutationMNK____MMAAtom_ThrID10_ShapeMNK6425616_TVL_0) ;  /* 0xffffffbc02347950 */ /* 0x000fea0003c3ffff */
        .weak           $__internal_2_$__cuda_sm10x_tcgen05_guardrail_trap_unallocated_columns_being_dealloced
        .type           $__internal_2_$__cuda_sm10x_tcgen05_guardrail_trap_unallocated_columns_being_dealloced,@function
        .size           $__internal_2_$__cuda_sm10x_tcgen05_guardrail_trap_unallocated_columns_being_dealloced,(.L_x_57 - $__internal_2_$__cuda_sm10x_tcgen05_guardrail_trap_unallocated_columns_being_dealloced)
$__internal_2_$__cuda_sm10x_tcgen05_guardrail_trap_unallocated_columns_being_dealloced:
[----:B------:R-:W-:Y:S05]  /*4330*/  BPT.TRAP 0x1 ;  /* 0x000000040000795c */ /* 0x000fea0000300000 */
[----:B------:R-:W-:-:S04]  /*4340*/  HFMA2 R3, -RZ, RZ, 0, 0 ;  /* 0x00000000ff037431 */ /* 0x000fc800000001ff */
[----:B------:R-:W-:Y:S05]  /*4350*/  RET.REL.NODEC R2 `(kernel_cutlass_kernel_cudnngemm_swigludense_gemm_persistent_swigluPersistentDenseGemmKernel_object_at__TiledMMA_ThrLayoutVMNK11110000_PermutationMNK____MMAAtom_ThrID10_ShapeMNK6425616_TVL_0) ;  /* 0xffffffbc02287950 */ /* 0x000fea0003c3ffff */
.L_x_54:
[----:B------:R-:W-:-:S00]  /*4360*/  BRA `(.L_x_54) ;  /* 0xfffffffc00fc7947 */ /* 0x000fc0000383ffff */
[----:B------:R-:W-:-:S00]  /*4370*/  NOP ;  /* 0x0000000000007918 */ /* 0x000fc00000000000 */
        /* <DEDUP_REMOVED lines=8> */
.L_x_57:


//--------------------- .nv.shared.kernel_cutlass_kernel_cudnngemm_swigludense_gemm_persistent_swigluPersistentDenseGemmKernel_object_at__TiledMMA_ThrLayoutVMNK11110000_PermutationMNK____MMAAtom_ThrID10_ShapeMNK6425616_TVL_0 --------------------------
	.section	.nv.shared.kernel_cutlass_kernel_cudnngemm_swigludense_gemm_persistent_swigluPersistentDenseGemmKernel_object_at__TiledMMA_ThrLayoutVMNK11110000_PermutationMNK____MMAAtom_ThrID10_ShapeMNK6425616_TVL_0,"aw",@nobits
	.sectionflags	@""
	.align	1024
	.zero		1024


//--------------------- .nv.shared.reserved.0     --------------------------
	.section	.nv.shared.reserved.0,"aw",@nobits
	.align	8
	.weak		__nv_reservedSMEM_offset_0_alias
	.size		__nv_reservedSMEM_offset_0_alias, 0, 64
	.other		__nv_reservedSMEM_offset_0_alias,@"STO_CUDA_RESERVED_SHARED STV_DEFAULT"
__nv_reservedSMEM_offset_0_alias:
	.zero		0
.nv.shared.reserved.0:
	.zero		64
	.weak		__nv_reservedSMEM_allocation_phase
	.type		__nv_reservedSMEM_allocation_phase,@object
	.size		__nv_reservedSMEM_allocation_phase,(.L_0 - __nv_reservedSMEM_allocation_phase)
__nv_reservedSMEM_allocation_phase:
	.zero		1
.L_0:
	.zero		7
	.weak		__nv_reservedSMEM_devtool_atexit_pc
	.type		__nv_reservedSMEM_devtool_atexit_pc,@object
	.size		__nv_reservedSMEM_devtool_atexit_pc,(__nv_reservedSMEM_allocation_mask - __nv_reservedSMEM_devtool_atexit_pc)
__nv_reservedSMEM_devtool_atexit_pc:
	.zero		8
	.weak		__nv_reservedSMEM_allocation_mask
	.type		__nv_reservedSMEM_allocation_mask,@object
	.size		__nv_reservedSMEM_allocation_mask,(.L_2 - __nv_reservedSMEM_allocation_mask)
__nv_reservedSMEM_allocation_mask:
	.zero		4
.L_2:


//--------------------- .nv.constant0.kernel_cutlass_kernel_cudnngemm_swigludense_gemm_persistent_swigluPersistentDenseGemmKernel_object_at__TiledMMA_ThrLayoutVMNK11110000_PermutationMNK____MMAAtom_ThrID10_ShapeMNK6425616_TVL_0 --------------------------
	.section	.nv.constant0.kernel_cutlass_kernel_cudnngemm_swigludense_gemm_persistent_swigluPersistentDenseGemmKernel_object_at__TiledMMA_ThrLayoutVMNK11110000_PermutationMNK____MMAAtom_ThrID10_ShapeMNK6425616_TVL_0,"a",@progbits
	.sectionflags	@""
	.align	4
.nv.constant0.kernel_cutlass_kernel_cudnngemm_swigludense_gemm_persistent_swigluPersistentDenseGemmKernel_object_at__TiledMMA_ThrLayoutVMNK11110000_PermutationMNK____MMAAtom_ThrID10_ShapeMNK6425616_TVL_0:
	.zero		1512


//--------------------- SYMBOLS --------------------------

	.type		.nv.reservedSmem.offset0,@object
	.size		.nv.reservedSmem.offset0,0x4
	.type		.nv.reservedSmem.cap,@object
	.size		.nv.reservedSmem.cap,0x4
